//
// Generated by NVIDIA NVVM Compiler
//
// Compiler Build ID: CL-36424714
// Cuda compilation tools, release 13.0, V13.0.88
// Based on NVVM 20.0.0
//

.version 9.0
.target sm_100
.address_size 64

	// .globl	_Z7add_entP7OcttreeP8Entitiesj
// _ZZ16get_accelerationP7OcttreeP8EntitiesimjE8pos_node has been demoted
// _ZZ16get_accelerationP7OcttreeP8EntitiesimjE9mass_node has been demoted
// _ZZ16get_accelerationP7OcttreeP8EntitiesimjE10cache_node has been demoted
// _ZZ16get_accelerationP7OcttreeP8EntitiesimjE10depth_node has been demoted
// _ZZ16get_accelerationP7OcttreeP8EntitiesimjE5stack has been demoted
.extern .shared .align 16 .b8 sdata[];

.visible .entry _Z7add_entP7OcttreeP8Entitiesj(
	.param .u64 .ptr .align 1 _Z7add_entP7OcttreeP8Entitiesj_param_0,
	.param .u64 .ptr .align 1 _Z7add_entP7OcttreeP8Entitiesj_param_1,
	.param .u32 _Z7add_entP7OcttreeP8Entitiesj_param_2
)
{
	.reg .pred 	%p<21>;
	.reg .b32 	%r<56>;
	.reg .b64 	%rd<94>;
	.reg .b64 	%fd<70>;

	ld.param.u64 	%rd5, [_Z7add_entP7OcttreeP8Entitiesj_param_0];
	ld.param.u64 	%rd4, [_Z7add_entP7OcttreeP8Entitiesj_param_1];
	ld.param.u32 	%r19, [_Z7add_entP7OcttreeP8Entitiesj_param_2];
	cvta.to.global.u64 	%rd1, %rd5;
	cvta.to.global.u64 	%rd2, %rd4;
	mov.u32 	%r20, %tid.x;
	mov.u32 	%r21, %ctaid.x;
	mov.u32 	%r22, %ntid.x;
	mad.lo.s32 	%r1, %r21, %r22, %r20;
	setp.ge.u32 	%p2, %r1, %r19;
	@%p2 bra 	$L__BB0_14;
	ld.global.u64 	%rd6, [%rd2];
	mul.lo.s32 	%r2, %r1, 3;
	mul.wide.s32 	%rd7, %r2, 8;
	add.s64 	%rd8, %rd6, %rd7;
	ld.f64 	%fd1, [%rd8];
	ld.f64 	%fd2, [%rd8+8];
	ld.f64 	%fd3, [%rd8+16];
	ld.global.u32 	%r54, [%rd1+4];
	ld.global.f64 	%fd34, [%rd1+8];
	add.f64 	%fd66, %fd34, %fd34;
	mov.f64 	%fd69, 0d0000000000000000;
	mov.b32 	%r55, 0;
	mov.f64 	%fd68, %fd69;
	mov.f64 	%fd67, %fd69;
$L__BB0_2:
	mul.f64 	%fd35, %fd66, 0d3FD0000000000000;
	setp.ge.f64 	%p3, %fd3, %fd67;
	setp.ge.f64 	%p4, %fd2, %fd68;
	setp.ge.f64 	%p5, %fd1, %fd69;
	selp.u32 	%r24, 1, 0, %p5;
	selp.b32 	%r25, 4, 0, %p3;
	selp.b32 	%r26, 2, 0, %p4;
	or.b32  	%r27, %r26, %r25;
	or.b32  	%r28, %r27, %r24;
	neg.f64 	%fd36, %fd35;
	selp.f64 	%fd37, %fd35, %fd36, %p5;
	add.f64 	%fd69, %fd69, %fd37;
	selp.f64 	%fd38, %fd35, %fd36, %p4;
	add.f64 	%fd68, %fd68, %fd38;
	selp.f64 	%fd39, %fd35, %fd36, %p3;
	add.f64 	%fd67, %fd67, %fd39;
	mul.f64 	%fd66, %fd66, 0d3FE0000000000000;
	shl.b32 	%r29, %r54, 3;
	or.b32  	%r52, %r28, %r29;
	mul.wide.s32 	%rd10, %r52, 4;
$L__BB0_3:
	ld.global.u64 	%rd9, [%rd1+48];
	add.s64 	%rd3, %rd9, %rd10;
	ld.u32 	%r7, [%rd3];
	setp.eq.s32 	%p6, %r7, -2;
	@%p6 bra 	$L__BB0_3;
	atom.relaxed.cas.b32 	%r30, [%rd3], %r7, -2;
	setp.ne.s32 	%p7, %r7, %r30;
	@%p7 bra 	$L__BB0_3;
	add.s32 	%r55, %r55, 1;
	setp.ne.s32 	%p8, %r7, -1;
	@%p8 bra 	$L__BB0_10;
	ld.global.u64 	%rd74, [%rd1+48];
	add.s64 	%rd76, %rd74, %rd10;
	st.u32 	[%rd76], %r1;
	membar.gl;
	mov.pred 	%p20, 0;
	bra.uni 	$L__BB0_12;
$L__BB0_7:
	mul.f64 	%fd66, %fd66, 0d3FE0000000000000;
	ld.global.u64 	%rd71, [%rd1+48];
	mul.wide.s32 	%rd72, %r52, 4;
	add.s64 	%rd73, %rd71, %rd72;
	st.u32 	[%rd73], %r12;
	membar.gl;
	mov.u32 	%r52, %r16;
	mov.u32 	%r54, %r12;
$L__BB0_8:
	mul.lo.s32 	%r32, %r7, 3;
	atom.global.add.u32 	%r12, [%rd1], 1;
	ld.global.u64 	%rd14, [%rd1+32];
	mul.lo.s32 	%r33, %r12, 3;
	mul.wide.s32 	%rd15, %r33, 8;
	add.s64 	%rd16, %rd14, %rd15;
	mov.b64 	%rd17, 0;
	st.u64 	[%rd16], %rd17;
	ld.global.u64 	%rd18, [%rd1+32];
	add.s64 	%rd19, %rd18, %rd15;
	st.u64 	[%rd19+8], %rd17;
	ld.global.u64 	%rd20, [%rd1+32];
	add.s64 	%rd21, %rd20, %rd15;
	st.u64 	[%rd21+16], %rd17;
	ld.global.u64 	%rd22, [%rd1+24];
	mul.wide.s32 	%rd23, %r12, 8;
	add.s64 	%rd24, %rd22, %rd23;
	st.u64 	[%rd24], %rd17;
	ld.global.u64 	%rd25, [%rd1+16];
	mul.wide.s32 	%rd26, %r12, 4;
	add.s64 	%rd27, %rd25, %rd26;
	mov.b32 	%r34, 0;
	st.u32 	[%rd27], %r34;
	ld.global.u64 	%rd28, [%rd1+40];
	add.s64 	%rd29, %rd28, %rd26;
	mov.b32 	%r35, -1;
	st.u32 	[%rd29], %r35;
	ld.global.u64 	%rd30, [%rd1+56];
	add.s64 	%rd31, %rd30, %rd26;
	st.u32 	[%rd31], %r55;
	shl.b32 	%r13, %r12, 3;
	ld.global.u64 	%rd32, [%rd1+48];
	mul.wide.u32 	%rd33, %r13, 4;
	add.s64 	%rd34, %rd32, %rd33;
	st.u32 	[%rd34], %r35;
	ld.global.u64 	%rd35, [%rd1+48];
	add.s64 	%rd36, %rd35, %rd33;
	st.u32 	[%rd36+4], %r35;
	ld.global.u64 	%rd37, [%rd1+48];
	add.s64 	%rd38, %rd37, %rd33;
	st.u32 	[%rd38+8], %r35;
	ld.global.u64 	%rd39, [%rd1+48];
	add.s64 	%rd40, %rd39, %rd33;
	st.u32 	[%rd40+12], %r35;
	ld.global.u64 	%rd41, [%rd1+48];
	add.s64 	%rd42, %rd41, %rd33;
	st.u32 	[%rd42+16], %r35;
	ld.global.u64 	%rd43, [%rd1+48];
	add.s64 	%rd44, %rd43, %rd33;
	st.u32 	[%rd44+20], %r35;
	ld.global.u64 	%rd45, [%rd1+48];
	add.s64 	%rd46, %rd45, %rd33;
	st.u32 	[%rd46+24], %r35;
	ld.global.u64 	%rd47, [%rd1+48];
	add.s64 	%rd48, %rd47, %rd33;
	st.u32 	[%rd48+28], %r35;
	ld.global.u64 	%rd49, [%rd1+40];
	add.s64 	%rd50, %rd49, %rd26;
	st.u32 	[%rd50], %r54;
	add.s32 	%r55, %r55, 1;
	mul.f64 	%fd40, %fd65, 0d3FD0000000000000;
	setp.ge.f64 	%p11, %fd3, %fd64;
	setp.ge.f64 	%p12, %fd2, %fd63;
	setp.ge.f64 	%p13, %fd1, %fd62;
	selp.u32 	%r36, 1, 0, %p13;
	selp.b32 	%r37, 4, 0, %p11;
	selp.b32 	%r38, 2, 0, %p12;
	or.b32  	%r39, %r38, %r37;
	or.b32  	%r40, %r39, %r36;
	neg.f64 	%fd41, %fd40;
	selp.f64 	%fd42, %fd40, %fd41, %p13;
	add.f64 	%fd62, %fd62, %fd42;
	selp.f64 	%fd43, %fd40, %fd41, %p12;
	add.f64 	%fd63, %fd63, %fd43;
	selp.f64 	%fd44, %fd40, %fd41, %p11;
	add.f64 	%fd64, %fd64, %fd44;
	mul.f64 	%fd65, %fd65, 0d3FE0000000000000;
	ld.global.u64 	%rd51, [%rd1+32];
	mul.wide.s32 	%rd52, %r32, 8;
	add.s64 	%rd53, %rd51, %rd52;
	mul.f64 	%fd45, %fd66, 0d3FD0000000000000;
	ld.f64 	%fd46, [%rd53+16];
	setp.ge.f64 	%p14, %fd46, %fd67;
	ld.f64 	%fd47, [%rd53+8];
	setp.ge.f64 	%p15, %fd47, %fd68;
	ld.f64 	%fd48, [%rd53];
	setp.ge.f64 	%p16, %fd48, %fd69;
	selp.u32 	%r41, 1, 0, %p16;
	selp.b32 	%r42, 4, 0, %p14;
	selp.b32 	%r43, 2, 0, %p15;
	or.b32  	%r44, %r43, %r42;
	or.b32  	%r15, %r44, %r41;
	neg.f64 	%fd49, %fd45;
	selp.f64 	%fd50, %fd45, %fd49, %p16;
	add.f64 	%fd69, %fd69, %fd50;
	selp.f64 	%fd51, %fd45, %fd49, %p15;
	add.f64 	%fd68, %fd68, %fd51;
	selp.f64 	%fd52, %fd45, %fd49, %p14;
	add.f64 	%fd67, %fd67, %fd52;
	setp.eq.s32 	%p17, %r15, %r40;
	ld.global.u64 	%rd54, [%rd1+48];
	or.b32  	%r16, %r13, %r40;
	mul.wide.s32 	%rd55, %r16, 4;
	add.s64 	%rd56, %rd54, %rd55;
	mov.b32 	%r45, -2;
	st.u32 	[%rd56], %r45;
	@%p17 bra 	$L__BB0_7;
	ld.global.u64 	%rd57, [%rd1+48];
	add.s32 	%r46, %r13, %r15;
	mul.wide.s32 	%rd58, %r46, 4;
	add.s64 	%rd59, %rd57, %rd58;
	mov.b32 	%r47, -2;
	st.u32 	[%rd59], %r47;
	ld.global.u64 	%rd60, [%rd1+48];
	mul.wide.s32 	%rd61, %r52, 4;
	add.s64 	%rd62, %rd60, %rd61;
	st.u32 	[%rd62], %r12;
	membar.gl;
	ld.global.u64 	%rd63, [%rd1+48];
	add.s64 	%rd65, %rd63, %rd55;
	st.u32 	[%rd65], %r1;
	ld.global.u64 	%rd66, [%rd1+48];
	add.s64 	%rd67, %rd66, %rd58;
	st.u32 	[%rd67], %r7;
	ld.global.u64 	%rd68, [%rd1+40];
	mul.wide.s32 	%rd69, %r7, 4;
	add.s64 	%rd70, %rd68, %rd69;
	st.u32 	[%rd70], %r12;
	membar.gl;
	mov.pred 	%p20, 0;
	mov.f64 	%fd66, %fd65;
	mov.f64 	%fd67, %fd64;
	mov.f64 	%fd68, %fd63;
	mov.f64 	%fd69, %fd62;
	mov.u32 	%r54, %r12;
	bra.uni 	$L__BB0_12;
$L__BB0_10:
	ld.global.u32 	%r31, [%rd1+4];
	setp.ge.s32 	%p9, %r7, %r31;
	mov.f64 	%fd62, %fd69;
	mov.f64 	%fd63, %fd68;
	mov.f64 	%fd64, %fd67;
	mov.f64 	%fd65, %fd66;
	@%p9 bra 	$L__BB0_11;
	bra.uni 	$L__BB0_8;
$L__BB0_11:
	ld.global.u64 	%rd11, [%rd1+48];
	add.s64 	%rd13, %rd11, %rd10;
	st.u32 	[%rd13], %r7;
	membar.gl;
	mov.pred 	%p20, -1;
	mov.u32 	%r54, %r7;
$L__BB0_12:
	@%p20 bra 	$L__BB0_2;
	ld.param.u64 	%rd93, [_Z7add_entP7OcttreeP8Entitiesj_param_1];
	ld.global.u64 	%rd77, [%rd1+32];
	mul.wide.s32 	%rd78, %r2, 8;
	add.s64 	%rd79, %rd77, %rd78;
	st.f64 	[%rd79], %fd1;
	st.f64 	[%rd79+8], %fd2;
	st.f64 	[%rd79+16], %fd3;
	cvta.to.global.u64 	%rd80, %rd93;
	ld.global.u64 	%rd81, [%rd80+16];
	mul.wide.s32 	%rd82, %r1, 8;
	add.s64 	%rd83, %rd81, %rd82;
	ld.f64 	%fd53, [%rd83];
	ld.global.u64 	%rd84, [%rd1+24];
	add.s64 	%rd85, %rd84, %rd82;
	st.f64 	[%rd85], %fd53;
	ld.global.u64 	%rd86, [%rd1+16];
	mul.wide.s32 	%rd87, %r1, 4;
	add.s64 	%rd88, %rd86, %rd87;
	mov.b32 	%r48, 1;
	st.u32 	[%rd88], %r48;
	ld.global.u64 	%rd89, [%rd1+40];
	add.s64 	%rd90, %rd89, %rd87;
	st.u32 	[%rd90], %r54;
	ld.global.u64 	%rd91, [%rd1+56];
	add.s64 	%rd92, %rd91, %rd87;
	st.u32 	[%rd92], %r55;
$L__BB0_14:
	ret;

}
	// .globl	_Z16get_bounding_boxPdiS_
.visible .entry _Z16get_bounding_boxPdiS_(
	.param .u64 .ptr .align 1 _Z16get_bounding_boxPdiS__param_0,
	.param .u32 _Z16get_bounding_boxPdiS__param_1,
	.param .u64 .ptr .align 1 _Z16get_bounding_boxPdiS__param_2
)
{
	.reg .pred 	%p<9>;
	.reg .b32 	%r<18>;
	.reg .b64 	%rd<11>;
	.reg .b64 	%fd<12>;

	ld.param.u64 	%rd3, [_Z16get_bounding_boxPdiS__param_0];
	ld.param.u32 	%r9, [_Z16get_bounding_boxPdiS__param_1];
	ld.param.u64 	%rd2, [_Z16get_bounding_boxPdiS__param_2];
	cvta.to.global.u64 	%rd1, %rd3;
	mov.u32 	%r1, %tid.x;
	mov.u32 	%r17, %ntid.x;
	mov.u32 	%r3, %ctaid.x;
	mul.lo.s32 	%r10, %r17, %r3;
	shl.b32 	%r11, %r10, 1;
	add.s32 	%r4, %r11, %r1;
	mul.lo.s32 	%r12, %r9, 3;
	setp.ge.u32 	%p1, %r4, %r12;
	mov.f64 	%fd11, 0d0000000000000000;
	@%p1 bra 	$L__BB1_3;
	mul.wide.u32 	%rd4, %r4, 8;
	add.s64 	%rd5, %rd1, %rd4;
	ld.global.f64 	%fd6, [%rd5];
	abs.f64 	%fd11, %fd6;
	add.s32 	%r5, %r4, %r17;
	setp.ge.u32 	%p2, %r5, %r9;
	@%p2 bra 	$L__BB1_3;
	mul.wide.u32 	%rd6, %r5, 8;
	add.s64 	%rd7, %rd1, %rd6;
	ld.global.f64 	%fd7, [%rd7];
	abs.f64 	%fd8, %fd7;
	setp.gt.f64 	%p3, %fd11, %fd8;
	selp.f64 	%fd11, %fd11, %fd8, %p3;
$L__BB1_3:
	shl.b32 	%r13, %r1, 3;
	mov.u32 	%r14, sdata;
	add.s32 	%r6, %r14, %r13;
	st.shared.f64 	[%r6], %fd11;
	bar.sync 	0;
	setp.lt.u32 	%p4, %r17, 2;
	@%p4 bra 	$L__BB1_8;
$L__BB1_4:
	mov.u32 	%r7, %r17;
	shr.u32 	%r17, %r7, 1;
	setp.ge.u32 	%p5, %r1, %r17;
	@%p5 bra 	$L__BB1_7;
	shl.b32 	%r15, %r17, 3;
	add.s32 	%r16, %r6, %r15;
	ld.shared.f64 	%fd4, [%r16];
	ld.shared.f64 	%fd9, [%r6];
	setp.leu.f64 	%p6, %fd4, %fd9;
	@%p6 bra 	$L__BB1_7;
	st.shared.f64 	[%r6], %fd4;
$L__BB1_7:
	bar.sync 	0;
	setp.gt.u32 	%p7, %r7, 3;
	@%p7 bra 	$L__BB1_4;
$L__BB1_8:
	setp.ne.s32 	%p8, %r1, 0;
	@%p8 bra 	$L__BB1_10;
	ld.shared.f64 	%fd10, [sdata];
	cvta.to.global.u64 	%rd8, %rd2;
	mul.wide.u32 	%rd9, %r3, 8;
	add.s64 	%rd10, %rd8, %rd9;
	st.global.f64 	[%rd10], %fd10;
$L__BB1_10:
	ret;

}
	// .globl	_Z17set_branch_valuesP7Octtree
.visible .entry _Z17set_branch_valuesP7Octtree(
	.param .u64 .ptr .align 1 _Z17set_branch_valuesP7Octtree_param_0
)
{
	.local .align 16 .b8 	__local_depot2[32];
	.reg .b64 	%SP;
	.reg .b64 	%SPL;
	.reg .pred 	%p<35>;
	.reg .b32 	%r<189>;
	.reg .b64 	%rd<230>;
	.reg .b64 	%fd<353>;

	mov.u64 	%SPL, __local_depot2;
	ld.param.u64 	%rd17, [_Z17set_branch_valuesP7Octtree_param_0];
	cvta.to.global.u64 	%rd18, %rd17;
	add.u64 	%rd1, %SPL, 0;
	mov.u32 	%r93, %ntid.x;
	mov.u32 	%r94, %ctaid.x;
	mov.u32 	%r95, %tid.x;
	mad.lo.s32 	%r96, %r93, %r94, %r95;
	ld.global.v2.u32 	{%r97, %r98}, [%rd18];
	not.b32 	%r99, %r96;
	add.s32 	%r145, %r97, %r99;
	setp.lt.s32 	%p1, %r145, %r98;
	@%p1 bra 	$L__BB2_66;
$L__BB2_1:
	ld.param.u64 	%rd224, [_Z17set_branch_valuesP7Octtree_param_0];
	shl.b32 	%r102, %r145, 3;
	cvta.to.global.u64 	%rd2, %rd224;
	ld.global.u64 	%rd20, [%rd2+48];
	cvta.to.global.u64 	%rd3, %rd20;
	cvt.s64.s32 	%rd4, %r102;
	mul.wide.s32 	%rd21, %r102, 4;
	add.s64 	%rd5, %rd3, %rd21;
	ld.global.u32 	%r3, [%rd5];
	setp.eq.s32 	%p2, %r3, -1;
	mov.b32 	%r150, 0;
	mov.b32 	%r149, 1;
	mov.f64 	%fd290, 0d0000000000000000;
	mov.f64 	%fd291, %fd290;
	mov.f64 	%fd292, %fd290;
	mov.f64 	%fd289, %fd290;
	mov.u32 	%r151, %r150;
	@%p2 bra 	$L__BB2_5;
	ld.global.u64 	%rd22, [%rd2+24];
	cvta.to.global.u64 	%rd23, %rd22;
	mul.wide.s32 	%rd24, %r3, 8;
	add.s64 	%rd25, %rd23, %rd24;
	ld.global.f64 	%fd289, [%rd25];
	setp.neu.f64 	%p3, %fd289, 0d0000000000000000;
	@%p3 bra 	$L__BB2_4;
	st.local.u32 	[%rd1], %r3;
	mov.b32 	%r150, 1;
	mov.b32 	%r149, 0;
	mov.f64 	%fd291, %fd290;
	mov.f64 	%fd292, %fd290;
	mov.f64 	%fd289, %fd290;
	mov.u32 	%r151, %r149;
	bra.uni 	$L__BB2_5;
$L__BB2_4:
	ld.global.u64 	%rd26, [%rd2+32];
	cvta.to.global.u64 	%rd27, %rd26;
	mul.lo.s32 	%r105, %r3, 3;
	mul.wide.s32 	%rd28, %r105, 8;
	add.s64 	%rd29, %rd27, %rd28;
	ld.global.f64 	%fd123, [%rd29];
	mul.f64 	%fd124, %fd123, %fd289;
	div.rn.f64 	%fd125, %fd124, %fd289;
	mov.f64 	%fd126, 0d0000000000000000;
	div.rn.f64 	%fd127, %fd126, %fd289;
	add.f64 	%fd292, %fd127, %fd125;
	ld.global.f64 	%fd128, [%rd29+8];
	mul.f64 	%fd129, %fd128, %fd289;
	div.rn.f64 	%fd130, %fd129, %fd289;
	add.f64 	%fd291, %fd127, %fd130;
	ld.global.f64 	%fd131, [%rd29+16];
	mul.f64 	%fd132, %fd131, %fd289;
	div.rn.f64 	%fd133, %fd132, %fd289;
	add.f64 	%fd290, %fd127, %fd133;
	mov.b32 	%r151, 1;
	mov.b32 	%r149, 0;
	mov.u32 	%r150, %r149;
$L__BB2_5:
	ld.global.u32 	%r7, [%rd5+4];
	setp.eq.s32 	%p4, %r7, -1;
	@%p4 bra 	$L__BB2_9;
	cvt.u64.u32 	%rd30, %r149;
	sub.s64 	%rd31, %rd4, %rd30;
	shl.b64 	%rd32, %rd31, 2;
	add.s64 	%rd33, %rd3, %rd32;
	st.global.u32 	[%rd33+4], %r7;
	ld.global.u64 	%rd34, [%rd2+24];
	cvta.to.global.u64 	%rd35, %rd34;
	mul.wide.s32 	%rd36, %r7, 8;
	add.s64 	%rd37, %rd35, %rd36;
	ld.global.f64 	%fd9, [%rd37];
	setp.eq.f64 	%p5, %fd9, 0d0000000000000000;
	@%p5 bra 	$L__BB2_8;
	add.f64 	%fd293, %fd289, %fd9;
	add.s32 	%r151, %r151, 1;
	ld.global.u64 	%rd38, [%rd2+32];
	cvta.to.global.u64 	%rd39, %rd38;
	mul.lo.s32 	%r108, %r7, 3;
	mul.wide.s32 	%rd40, %r108, 8;
	add.s64 	%rd41, %rd39, %rd40;
	ld.global.f64 	%fd135, [%rd41];
	mul.f64 	%fd136, %fd135, %fd9;
	div.rn.f64 	%fd137, %fd136, %fd293;
	mul.f64 	%fd138, %fd292, %fd289;
	div.rn.f64 	%fd139, %fd138, %fd293;
	add.f64 	%fd292, %fd139, %fd137;
	ld.global.f64 	%fd140, [%rd41+8];
	mul.f64 	%fd141, %fd140, %fd9;
	div.rn.f64 	%fd142, %fd141, %fd293;
	mul.f64 	%fd143, %fd291, %fd289;
	div.rn.f64 	%fd144, %fd143, %fd293;
	add.f64 	%fd291, %fd144, %fd142;
	ld.global.f64 	%fd145, [%rd41+16];
	mul.f64 	%fd146, %fd145, %fd9;
	div.rn.f64 	%fd147, %fd146, %fd293;
	mul.f64 	%fd148, %fd290, %fd289;
	div.rn.f64 	%fd149, %fd148, %fd293;
	add.f64 	%fd290, %fd149, %fd147;
	bra.uni 	$L__BB2_10;
$L__BB2_8:
	mul.wide.u32 	%rd42, %r150, 4;
	add.s64 	%rd43, %rd1, %rd42;
	st.local.u32 	[%rd43], %r7;
	add.s32 	%r150, %r150, 1;
	mov.f64 	%fd293, %fd289;
	bra.uni 	$L__BB2_10;
$L__BB2_9:
	add.s32 	%r149, %r149, 1;
	mov.f64 	%fd293, %fd289;
$L__BB2_10:
	ld.global.u64 	%rd44, [%rd2+48];
	cvta.to.global.u64 	%rd6, %rd44;
	shl.b64 	%rd45, %rd4, 2;
	add.s64 	%rd46, %rd6, %rd45;
	ld.global.u32 	%r14, [%rd46+8];
	setp.eq.s32 	%p6, %r14, -1;
	@%p6 bra 	$L__BB2_14;
	cvt.u64.u32 	%rd47, %r149;
	sub.s64 	%rd48, %rd4, %rd47;
	shl.b64 	%rd49, %rd48, 2;
	add.s64 	%rd50, %rd6, %rd49;
	st.global.u32 	[%rd50+8], %r14;
	ld.global.u64 	%rd51, [%rd2+24];
	cvta.to.global.u64 	%rd52, %rd51;
	mul.wide.s32 	%rd53, %r14, 8;
	add.s64 	%rd54, %rd52, %rd53;
	ld.global.f64 	%fd18, [%rd54];
	setp.eq.f64 	%p7, %fd18, 0d0000000000000000;
	@%p7 bra 	$L__BB2_13;
	add.f64 	%fd297, %fd293, %fd18;
	add.s32 	%r151, %r151, 1;
	ld.global.u64 	%rd55, [%rd2+32];
	cvta.to.global.u64 	%rd56, %rd55;
	mul.lo.s32 	%r109, %r14, 3;
	mul.wide.s32 	%rd57, %r109, 8;
	add.s64 	%rd58, %rd56, %rd57;
	ld.global.f64 	%fd150, [%rd58];
	mul.f64 	%fd151, %fd150, %fd18;
	div.rn.f64 	%fd152, %fd151, %fd297;
	mul.f64 	%fd153, %fd292, %fd293;
	div.rn.f64 	%fd154, %fd153, %fd297;
	add.f64 	%fd292, %fd154, %fd152;
	ld.global.f64 	%fd155, [%rd58+8];
	mul.f64 	%fd156, %fd155, %fd18;
	div.rn.f64 	%fd157, %fd156, %fd297;
	mul.f64 	%fd158, %fd291, %fd293;
	div.rn.f64 	%fd159, %fd158, %fd297;
	add.f64 	%fd291, %fd159, %fd157;
	ld.global.f64 	%fd160, [%rd58+16];
	mul.f64 	%fd161, %fd160, %fd18;
	div.rn.f64 	%fd162, %fd161, %fd297;
	mul.f64 	%fd163, %fd290, %fd293;
	div.rn.f64 	%fd164, %fd163, %fd297;
	add.f64 	%fd290, %fd164, %fd162;
	bra.uni 	$L__BB2_15;
$L__BB2_13:
	mul.wide.u32 	%rd59, %r150, 4;
	add.s64 	%rd60, %rd1, %rd59;
	st.local.u32 	[%rd60], %r14;
	add.s32 	%r150, %r150, 1;
	mov.f64 	%fd297, %fd293;
	bra.uni 	$L__BB2_15;
$L__BB2_14:
	add.s32 	%r149, %r149, 1;
	mov.f64 	%fd297, %fd293;
$L__BB2_15:
	ld.global.u64 	%rd61, [%rd2+48];
	cvta.to.global.u64 	%rd7, %rd61;
	add.s64 	%rd63, %rd7, %rd45;
	ld.global.u32 	%r21, [%rd63+12];
	setp.eq.s32 	%p8, %r21, -1;
	@%p8 bra 	$L__BB2_19;
	cvt.u64.u32 	%rd64, %r149;
	sub.s64 	%rd65, %rd4, %rd64;
	shl.b64 	%rd66, %rd65, 2;
	add.s64 	%rd67, %rd7, %rd66;
	st.global.u32 	[%rd67+12], %r21;
	ld.global.u64 	%rd68, [%rd2+24];
	cvta.to.global.u64 	%rd69, %rd68;
	mul.wide.s32 	%rd70, %r21, 8;
	add.s64 	%rd71, %rd69, %rd70;
	ld.global.f64 	%fd27, [%rd71];
	setp.eq.f64 	%p9, %fd27, 0d0000000000000000;
	@%p9 bra 	$L__BB2_18;
	add.f64 	%fd301, %fd297, %fd27;
	add.s32 	%r151, %r151, 1;
	ld.global.u64 	%rd72, [%rd2+32];
	cvta.to.global.u64 	%rd73, %rd72;
	mul.lo.s32 	%r110, %r21, 3;
	mul.wide.s32 	%rd74, %r110, 8;
	add.s64 	%rd75, %rd73, %rd74;
	ld.global.f64 	%fd165, [%rd75];
	mul.f64 	%fd166, %fd165, %fd27;
	div.rn.f64 	%fd167, %fd166, %fd301;
	mul.f64 	%fd168, %fd292, %fd297;
	div.rn.f64 	%fd169, %fd168, %fd301;
	add.f64 	%fd292, %fd169, %fd167;
	ld.global.f64 	%fd170, [%rd75+8];
	mul.f64 	%fd171, %fd170, %fd27;
	div.rn.f64 	%fd172, %fd171, %fd301;
	mul.f64 	%fd173, %fd291, %fd297;
	div.rn.f64 	%fd174, %fd173, %fd301;
	add.f64 	%fd291, %fd174, %fd172;
	ld.global.f64 	%fd175, [%rd75+16];
	mul.f64 	%fd176, %fd175, %fd27;
	div.rn.f64 	%fd177, %fd176, %fd301;
	mul.f64 	%fd178, %fd290, %fd297;
	div.rn.f64 	%fd179, %fd178, %fd301;
	add.f64 	%fd290, %fd179, %fd177;
	bra.uni 	$L__BB2_20;
$L__BB2_18:
	mul.wide.u32 	%rd76, %r150, 4;
	add.s64 	%rd77, %rd1, %rd76;
	st.local.u32 	[%rd77], %r21;
	add.s32 	%r150, %r150, 1;
	mov.f64 	%fd301, %fd297;
	bra.uni 	$L__BB2_20;
$L__BB2_19:
	add.s32 	%r149, %r149, 1;
	mov.f64 	%fd301, %fd297;
$L__BB2_20:
	ld.global.u64 	%rd78, [%rd2+48];
	cvta.to.global.u64 	%rd8, %rd78;
	add.s64 	%rd80, %rd8, %rd45;
	ld.global.u32 	%r28, [%rd80+16];
	setp.eq.s32 	%p10, %r28, -1;
	@%p10 bra 	$L__BB2_24;
	cvt.u64.u32 	%rd81, %r149;
	sub.s64 	%rd82, %rd4, %rd81;
	shl.b64 	%rd83, %rd82, 2;
	add.s64 	%rd84, %rd8, %rd83;
	st.global.u32 	[%rd84+16], %r28;
	ld.global.u64 	%rd85, [%rd2+24];
	cvta.to.global.u64 	%rd86, %rd85;
	mul.wide.s32 	%rd87, %r28, 8;
	add.s64 	%rd88, %rd86, %rd87;
	ld.global.f64 	%fd36, [%rd88];
	setp.eq.f64 	%p11, %fd36, 0d0000000000000000;
	@%p11 bra 	$L__BB2_23;
	add.f64 	%fd305, %fd301, %fd36;
	add.s32 	%r151, %r151, 1;
	ld.global.u64 	%rd89, [%rd2+32];
	cvta.to.global.u64 	%rd90, %rd89;
	mul.lo.s32 	%r111, %r28, 3;
	mul.wide.s32 	%rd91, %r111, 8;
	add.s64 	%rd92, %rd90, %rd91;
	ld.global.f64 	%fd180, [%rd92];
	mul.f64 	%fd181, %fd180, %fd36;
	div.rn.f64 	%fd182, %fd181, %fd305;
	mul.f64 	%fd183, %fd292, %fd301;
	div.rn.f64 	%fd184, %fd183, %fd305;
	add.f64 	%fd292, %fd184, %fd182;
	ld.global.f64 	%fd185, [%rd92+8];
	mul.f64 	%fd186, %fd185, %fd36;
	div.rn.f64 	%fd187, %fd186, %fd305;
	mul.f64 	%fd188, %fd291, %fd301;
	div.rn.f64 	%fd189, %fd188, %fd305;
	add.f64 	%fd291, %fd189, %fd187;
	ld.global.f64 	%fd190, [%rd92+16];
	mul.f64 	%fd191, %fd190, %fd36;
	div.rn.f64 	%fd192, %fd191, %fd305;
	mul.f64 	%fd193, %fd290, %fd301;
	div.rn.f64 	%fd194, %fd193, %fd305;
	add.f64 	%fd290, %fd194, %fd192;
	bra.uni 	$L__BB2_25;
$L__BB2_23:
	mul.wide.u32 	%rd93, %r150, 4;
	add.s64 	%rd94, %rd1, %rd93;
	st.local.u32 	[%rd94], %r28;
	add.s32 	%r150, %r150, 1;
	mov.f64 	%fd305, %fd301;
	bra.uni 	$L__BB2_25;
$L__BB2_24:
	add.s32 	%r149, %r149, 1;
	mov.f64 	%fd305, %fd301;
$L__BB2_25:
	ld.global.u64 	%rd95, [%rd2+48];
	cvta.to.global.u64 	%rd9, %rd95;
	add.s64 	%rd97, %rd9, %rd45;
	ld.global.u32 	%r35, [%rd97+20];
	setp.eq.s32 	%p12, %r35, -1;
	@%p12 bra 	$L__BB2_29;
	cvt.u64.u32 	%rd98, %r149;
	sub.s64 	%rd99, %rd4, %rd98;
	shl.b64 	%rd100, %rd99, 2;
	add.s64 	%rd101, %rd9, %rd100;
	st.global.u32 	[%rd101+20], %r35;
	ld.global.u64 	%rd102, [%rd2+24];
	cvta.to.global.u64 	%rd103, %rd102;
	mul.wide.s32 	%rd104, %r35, 8;
	add.s64 	%rd105, %rd103, %rd104;
	ld.global.f64 	%fd45, [%rd105];
	setp.eq.f64 	%p13, %fd45, 0d0000000000000000;
	@%p13 bra 	$L__BB2_28;
	add.f64 	%fd309, %fd305, %fd45;
	add.s32 	%r151, %r151, 1;
	ld.global.u64 	%rd106, [%rd2+32];
	cvta.to.global.u64 	%rd107, %rd106;
	mul.lo.s32 	%r112, %r35, 3;
	mul.wide.s32 	%rd108, %r112, 8;
	add.s64 	%rd109, %rd107, %rd108;
	ld.global.f64 	%fd195, [%rd109];
	mul.f64 	%fd196, %fd195, %fd45;
	div.rn.f64 	%fd197, %fd196, %fd309;
	mul.f64 	%fd198, %fd292, %fd305;
	div.rn.f64 	%fd199, %fd198, %fd309;
	add.f64 	%fd292, %fd199, %fd197;
	ld.global.f64 	%fd200, [%rd109+8];
	mul.f64 	%fd201, %fd200, %fd45;
	div.rn.f64 	%fd202, %fd201, %fd309;
	mul.f64 	%fd203, %fd291, %fd305;
	div.rn.f64 	%fd204, %fd203, %fd309;
	add.f64 	%fd291, %fd204, %fd202;
	ld.global.f64 	%fd205, [%rd109+16];
	mul.f64 	%fd206, %fd205, %fd45;
	div.rn.f64 	%fd207, %fd206, %fd309;
	mul.f64 	%fd208, %fd290, %fd305;
	div.rn.f64 	%fd209, %fd208, %fd309;
	add.f64 	%fd290, %fd209, %fd207;
	bra.uni 	$L__BB2_30;
$L__BB2_28:
	mul.wide.u32 	%rd110, %r150, 4;
	add.s64 	%rd111, %rd1, %rd110;
	st.local.u32 	[%rd111], %r35;
	add.s32 	%r150, %r150, 1;
	mov.f64 	%fd309, %fd305;
	bra.uni 	$L__BB2_30;
$L__BB2_29:
	add.s32 	%r149, %r149, 1;
	mov.f64 	%fd309, %fd305;
$L__BB2_30:
	ld.global.u64 	%rd112, [%rd2+48];
	cvta.to.global.u64 	%rd10, %rd112;
	add.s64 	%rd114, %rd10, %rd45;
	ld.global.u32 	%r42, [%rd114+24];
	setp.eq.s32 	%p14, %r42, -1;
	@%p14 bra 	$L__BB2_34;
	cvt.u64.u32 	%rd115, %r149;
	sub.s64 	%rd116, %rd4, %rd115;
	shl.b64 	%rd117, %rd116, 2;
	add.s64 	%rd118, %rd10, %rd117;
	st.global.u32 	[%rd118+24], %r42;
	ld.global.u64 	%rd119, [%rd2+24];
	cvta.to.global.u64 	%rd120, %rd119;
	mul.wide.s32 	%rd121, %r42, 8;
	add.s64 	%rd122, %rd120, %rd121;
	ld.global.f64 	%fd54, [%rd122];
	setp.eq.f64 	%p15, %fd54, 0d0000000000000000;
	@%p15 bra 	$L__BB2_33;
	add.f64 	%fd313, %fd309, %fd54;
	add.s32 	%r151, %r151, 1;
	ld.global.u64 	%rd123, [%rd2+32];
	cvta.to.global.u64 	%rd124, %rd123;
	mul.lo.s32 	%r113, %r42, 3;
	mul.wide.s32 	%rd125, %r113, 8;
	add.s64 	%rd126, %rd124, %rd125;
	ld.global.f64 	%fd210, [%rd126];
	mul.f64 	%fd211, %fd210, %fd54;
	div.rn.f64 	%fd212, %fd211, %fd313;
	mul.f64 	%fd213, %fd292, %fd309;
	div.rn.f64 	%fd214, %fd213, %fd313;
	add.f64 	%fd292, %fd214, %fd212;
	ld.global.f64 	%fd215, [%rd126+8];
	mul.f64 	%fd216, %fd215, %fd54;
	div.rn.f64 	%fd217, %fd216, %fd313;
	mul.f64 	%fd218, %fd291, %fd309;
	div.rn.f64 	%fd219, %fd218, %fd313;
	add.f64 	%fd291, %fd219, %fd217;
	ld.global.f64 	%fd220, [%rd126+16];
	mul.f64 	%fd221, %fd220, %fd54;
	div.rn.f64 	%fd222, %fd221, %fd313;
	mul.f64 	%fd223, %fd290, %fd309;
	div.rn.f64 	%fd224, %fd223, %fd313;
	add.f64 	%fd290, %fd224, %fd222;
	bra.uni 	$L__BB2_35;
$L__BB2_33:
	mul.wide.u32 	%rd127, %r150, 4;
	add.s64 	%rd128, %rd1, %rd127;
	st.local.u32 	[%rd128], %r42;
	add.s32 	%r150, %r150, 1;
	mov.f64 	%fd313, %fd309;
	bra.uni 	$L__BB2_35;
$L__BB2_34:
	add.s32 	%r149, %r149, 1;
	mov.f64 	%fd313, %fd309;
$L__BB2_35:
	ld.global.u64 	%rd129, [%rd2+48];
	cvta.to.global.u64 	%rd11, %rd129;
	add.s64 	%rd131, %rd11, %rd45;
	ld.global.u32 	%r49, [%rd131+28];
	setp.eq.s32 	%p16, %r49, -1;
	@%p16 bra 	$L__BB2_39;
	cvt.u64.u32 	%rd132, %r149;
	sub.s64 	%rd133, %rd4, %rd132;
	shl.b64 	%rd134, %rd133, 2;
	add.s64 	%rd135, %rd11, %rd134;
	st.global.u32 	[%rd135+28], %r49;
	ld.global.u64 	%rd136, [%rd2+24];
	cvta.to.global.u64 	%rd137, %rd136;
	mul.wide.s32 	%rd138, %r49, 8;
	add.s64 	%rd139, %rd137, %rd138;
	ld.global.f64 	%fd63, [%rd139];
	setp.eq.f64 	%p17, %fd63, 0d0000000000000000;
	@%p17 bra 	$L__BB2_38;
	add.f64 	%fd324, %fd313, %fd63;
	add.s32 	%r151, %r151, 1;
	ld.global.u64 	%rd140, [%rd2+32];
	cvta.to.global.u64 	%rd141, %rd140;
	mul.lo.s32 	%r114, %r49, 3;
	mul.wide.s32 	%rd142, %r114, 8;
	add.s64 	%rd143, %rd141, %rd142;
	ld.global.f64 	%fd225, [%rd143];
	mul.f64 	%fd226, %fd225, %fd63;
	div.rn.f64 	%fd227, %fd226, %fd324;
	mul.f64 	%fd228, %fd292, %fd313;
	div.rn.f64 	%fd229, %fd228, %fd324;
	add.f64 	%fd292, %fd229, %fd227;
	ld.global.f64 	%fd230, [%rd143+8];
	mul.f64 	%fd231, %fd230, %fd63;
	div.rn.f64 	%fd232, %fd231, %fd324;
	mul.f64 	%fd233, %fd291, %fd313;
	div.rn.f64 	%fd234, %fd233, %fd324;
	add.f64 	%fd291, %fd234, %fd232;
	ld.global.f64 	%fd235, [%rd143+16];
	mul.f64 	%fd236, %fd235, %fd63;
	div.rn.f64 	%fd237, %fd236, %fd324;
	mul.f64 	%fd238, %fd290, %fd313;
	div.rn.f64 	%fd239, %fd238, %fd324;
	add.f64 	%fd290, %fd239, %fd237;
	bra.uni 	$L__BB2_40;
$L__BB2_38:
	mul.wide.u32 	%rd144, %r150, 4;
	add.s64 	%rd145, %rd1, %rd144;
	st.local.u32 	[%rd145], %r49;
	add.s32 	%r150, %r150, 1;
	mov.f64 	%fd324, %fd313;
	bra.uni 	$L__BB2_40;
$L__BB2_39:
	add.s32 	%r149, %r149, 1;
	mov.f64 	%fd324, %fd313;
$L__BB2_40:
	setp.eq.s32 	%p18, %r149, 0;
	mov.f64 	%fd323, %fd324;
	@%p18 bra 	$L__BB2_48;
	and.b32  	%r56, %r149, 3;
	setp.eq.s32 	%p19, %r56, 0;
	mov.b32 	%r170, 8;
	@%p19 bra 	$L__BB2_45;
	ld.global.u64 	%rd146, [%rd2+48];
	cvta.to.global.u64 	%rd147, %rd146;
	cvt.u64.u32 	%rd148, %r149;
	sub.s64 	%rd12, %rd4, %rd148;
	shl.b64 	%rd149, %rd12, 2;
	add.s64 	%rd150, %rd147, %rd149;
	mov.b32 	%r117, -1;
	st.global.u32 	[%rd150+32], %r117;
	setp.eq.s32 	%p20, %r56, 1;
	mov.b32 	%r170, 9;
	@%p20 bra 	$L__BB2_45;
	ld.global.u64 	%rd151, [%rd2+48];
	cvta.to.global.u64 	%rd152, %rd151;
	add.s64 	%rd154, %rd152, %rd149;
	mov.b32 	%r119, -1;
	st.global.u32 	[%rd154+36], %r119;
	setp.eq.s32 	%p21, %r56, 2;
	mov.b32 	%r170, 10;
	@%p21 bra 	$L__BB2_45;
	ld.global.u64 	%rd155, [%rd2+48];
	cvta.to.global.u64 	%rd156, %rd155;
	add.s64 	%rd158, %rd156, %rd149;
	mov.b32 	%r121, -1;
	st.global.u32 	[%rd158+40], %r121;
	mov.b32 	%r170, 11;
$L__BB2_45:
	setp.lt.u32 	%p22, %r149, 4;
	mov.f64 	%fd323, %fd324;
	@%p22 bra 	$L__BB2_48;
	cvt.u32.u64 	%r122, %rd4;
	add.s32 	%r123, %r170, 3;
	sub.s32 	%r172, %r123, %r149;
	add.s32 	%r124, %r123, %r122;
	sub.s32 	%r171, %r124, %r149;
$L__BB2_47:
	ld.global.u64 	%rd159, [%rd2+48];
	cvta.to.global.u64 	%rd160, %rd159;
	add.s32 	%r125, %r171, -2;
	add.s32 	%r126, %r171, -3;
	mul.wide.s32 	%rd161, %r126, 4;
	add.s64 	%rd162, %rd160, %rd161;
	mov.b32 	%r127, -1;
	st.global.u32 	[%rd162], %r127;
	ld.global.u64 	%rd163, [%rd2+48];
	cvta.to.global.u64 	%rd164, %rd163;
	mul.wide.s32 	%rd165, %r125, 4;
	add.s64 	%rd166, %rd164, %rd165;
	st.global.u32 	[%rd166], %r127;
	ld.global.u64 	%rd167, [%rd2+48];
	cvta.to.global.u64 	%rd168, %rd167;
	add.s32 	%r128, %r171, -1;
	mul.wide.s32 	%rd169, %r128, 4;
	add.s64 	%rd170, %rd168, %rd169;
	st.global.u32 	[%rd170], %r127;
	ld.global.u64 	%rd171, [%rd2+48];
	cvta.to.global.u64 	%rd172, %rd171;
	mul.wide.s32 	%rd173, %r171, 4;
	add.s64 	%rd174, %rd172, %rd173;
	st.global.u32 	[%rd174], %r127;
	add.s32 	%r172, %r172, 4;
	add.s32 	%r171, %r171, 4;
	setp.eq.s32 	%p23, %r172, 11;
	mov.f64 	%fd323, %fd324;
	@%p23 bra 	$L__BB2_48;
	bra.uni 	$L__BB2_47;
$L__BB2_48:
	setp.eq.s32 	%p24, %r150, 0;
	mov.b32 	%r176, 0;
	@%p24 bra 	$L__BB2_62;
	ld.param.u64 	%rd225, [_Z17set_branch_valuesP7Octtree_param_0];
	cvta.to.global.u64 	%rd175, %rd225;
	ld.global.u64 	%rd176, [%rd175+24];
	cvta.to.global.u64 	%rd13, %rd176;
	setp.eq.s32 	%p25, %r150, 1;
	mov.b32 	%r184, 0;
	mov.u32 	%r176, %r184;
	@%p25 bra 	$L__BB2_58;
	mov.b32 	%r175, 0;
	mov.u32 	%r176, %r175;
$L__BB2_51:
	cvt.u64.u32 	%rd14, %r175;
	mul.wide.u32 	%rd177, %r175, 4;
	add.s64 	%rd178, %rd1, %rd177;
	ld.local.u32 	%r69, [%rd178];
	mul.wide.s32 	%rd179, %r69, 8;
	add.s64 	%rd180, %rd13, %rd179;
	ld.global.f64 	%fd82, [%rd180];
	setp.leu.f64 	%p26, %fd82, 0d0000000000000000;
	@%p26 bra 	$L__BB2_53;
	ld.param.u64 	%rd226, [_Z17set_branch_valuesP7Octtree_param_0];
	add.f64 	%fd324, %fd324, %fd82;
	add.s32 	%r151, %r151, 1;
	cvta.to.global.u64 	%rd183, %rd226;
	ld.global.u64 	%rd184, [%rd183+32];
	cvta.to.global.u64 	%rd185, %rd184;
	mul.lo.s32 	%r135, %r69, 3;
	mul.wide.s32 	%rd186, %r135, 8;
	add.s64 	%rd187, %rd185, %rd186;
	ld.global.f64 	%fd241, [%rd187];
	mul.f64 	%fd242, %fd241, %fd82;
	div.rn.f64 	%fd243, %fd242, %fd324;
	mul.f64 	%fd244, %fd292, %fd323;
	div.rn.f64 	%fd245, %fd244, %fd324;
	add.f64 	%fd292, %fd245, %fd243;
	ld.global.f64 	%fd246, [%rd187+8];
	mul.f64 	%fd247, %fd246, %fd82;
	div.rn.f64 	%fd248, %fd247, %fd324;
	mul.f64 	%fd249, %fd291, %fd323;
	div.rn.f64 	%fd250, %fd249, %fd324;
	add.f64 	%fd291, %fd250, %fd248;
	ld.global.f64 	%fd251, [%rd187+16];
	mul.f64 	%fd252, %fd251, %fd82;
	div.rn.f64 	%fd253, %fd252, %fd324;
	mul.f64 	%fd254, %fd290, %fd323;
	div.rn.f64 	%fd255, %fd254, %fd324;
	add.f64 	%fd290, %fd255, %fd253;
	add.s32 	%r176, %r176, 1;
	mov.f64 	%fd323, %fd324;
	bra.uni 	$L__BB2_54;
$L__BB2_53:
	cvt.u32.u64 	%r133, %rd14;
	sub.s32 	%r134, %r133, %r176;
	mul.wide.s32 	%rd181, %r134, 4;
	add.s64 	%rd182, %rd1, %rd181;
	st.local.u32 	[%rd182], %r69;
$L__BB2_54:
	ld.local.u32 	%r74, [%rd178+4];
	mul.wide.s32 	%rd190, %r74, 8;
	add.s64 	%rd191, %rd13, %rd190;
	ld.global.f64 	%fd92, [%rd191];
	setp.gt.f64 	%p27, %fd92, 0d0000000000000000;
	@%p27 bra 	$L__BB2_56;
	cvt.s64.s32 	%rd192, %r176;
	sub.s64 	%rd193, %rd14, %rd192;
	shl.b64 	%rd194, %rd193, 2;
	add.s64 	%rd195, %rd1, %rd194;
	st.local.u32 	[%rd195+4], %r74;
	bra.uni 	$L__BB2_57;
$L__BB2_56:
	ld.param.u64 	%rd227, [_Z17set_branch_valuesP7Octtree_param_0];
	add.f64 	%fd324, %fd324, %fd92;
	add.s32 	%r151, %r151, 1;
	cvta.to.global.u64 	%rd196, %rd227;
	ld.global.u64 	%rd197, [%rd196+32];
	cvta.to.global.u64 	%rd198, %rd197;
	mul.lo.s32 	%r136, %r74, 3;
	mul.wide.s32 	%rd199, %r136, 8;
	add.s64 	%rd200, %rd198, %rd199;
	ld.global.f64 	%fd256, [%rd200];
	mul.f64 	%fd257, %fd256, %fd92;
	div.rn.f64 	%fd258, %fd257, %fd324;
	mul.f64 	%fd259, %fd292, %fd323;
	div.rn.f64 	%fd260, %fd259, %fd324;
	add.f64 	%fd292, %fd260, %fd258;
	ld.global.f64 	%fd261, [%rd200+8];
	mul.f64 	%fd262, %fd261, %fd92;
	div.rn.f64 	%fd263, %fd262, %fd324;
	mul.f64 	%fd264, %fd291, %fd323;
	div.rn.f64 	%fd265, %fd264, %fd324;
	add.f64 	%fd291, %fd265, %fd263;
	ld.global.f64 	%fd266, [%rd200+16];
	mul.f64 	%fd267, %fd266, %fd92;
	div.rn.f64 	%fd268, %fd267, %fd324;
	mul.f64 	%fd269, %fd290, %fd323;
	div.rn.f64 	%fd270, %fd269, %fd324;
	add.f64 	%fd290, %fd270, %fd268;
	add.s32 	%r176, %r176, 1;
	mov.f64 	%fd323, %fd324;
$L__BB2_57:
	add.s32 	%r175, %r175, 2;
	and.b32  	%r184, %r150, 2147483646;
	setp.ne.s32 	%p28, %r175, %r184;
	@%p28 bra 	$L__BB2_51;
$L__BB2_58:
	and.b32  	%r137, %r150, 1;
	setp.eq.b32 	%p29, %r137, 1;
	not.pred 	%p30, %p29;
	@%p30 bra 	$L__BB2_62;
	mul.wide.u32 	%rd201, %r184, 4;
	add.s64 	%rd202, %rd1, %rd201;
	ld.local.u32 	%r86, [%rd202];
	mul.wide.s32 	%rd203, %r86, 8;
	add.s64 	%rd204, %rd13, %rd203;
	ld.global.f64 	%fd112, [%rd204];
	setp.gt.f64 	%p31, %fd112, 0d0000000000000000;
	@%p31 bra 	$L__BB2_61;
	sub.s32 	%r138, %r184, %r176;
	mul.wide.s32 	%rd205, %r138, 4;
	add.s64 	%rd206, %rd1, %rd205;
	st.local.u32 	[%rd206], %r86;
	bra.uni 	$L__BB2_62;
$L__BB2_61:
	ld.param.u64 	%rd228, [_Z17set_branch_valuesP7Octtree_param_0];
	add.f64 	%fd324, %fd324, %fd112;
	add.s32 	%r151, %r151, 1;
	cvta.to.global.u64 	%rd207, %rd228;
	ld.global.u64 	%rd208, [%rd207+32];
	cvta.to.global.u64 	%rd209, %rd208;
	mul.lo.s32 	%r139, %r86, 3;
	mul.wide.s32 	%rd210, %r139, 8;
	add.s64 	%rd211, %rd209, %rd210;
	ld.global.f64 	%fd271, [%rd211];
	mul.f64 	%fd272, %fd271, %fd112;
	div.rn.f64 	%fd273, %fd272, %fd324;
	mul.f64 	%fd274, %fd292, %fd323;
	div.rn.f64 	%fd275, %fd274, %fd324;
	add.f64 	%fd292, %fd275, %fd273;
	ld.global.f64 	%fd276, [%rd211+8];
	mul.f64 	%fd277, %fd276, %fd112;
	div.rn.f64 	%fd278, %fd277, %fd324;
	mul.f64 	%fd279, %fd291, %fd323;
	div.rn.f64 	%fd280, %fd279, %fd324;
	add.f64 	%fd291, %fd280, %fd278;
	ld.global.f64 	%fd281, [%rd211+16];
	mul.f64 	%fd282, %fd281, %fd112;
	div.rn.f64 	%fd283, %fd282, %fd324;
	mul.f64 	%fd284, %fd290, %fd323;
	div.rn.f64 	%fd285, %fd284, %fd324;
	add.f64 	%fd290, %fd285, %fd283;
	add.s32 	%r176, %r176, 1;
	mov.f64 	%fd323, %fd324;
$L__BB2_62:
	ld.param.u64 	%rd229, [_Z17set_branch_valuesP7Octtree_param_0];
	cvta.to.global.u64 	%rd16, %rd229;
	sub.s32 	%r150, %r150, %r176;
	setp.ne.s32 	%p32, %r150, 0;
	@%p32 bra 	$L__BB2_64;
	ld.global.u64 	%rd212, [%rd16+32];
	cvta.to.global.u64 	%rd213, %rd212;
	mul.lo.s32 	%r140, %r145, 3;
	mul.wide.s32 	%rd214, %r140, 8;
	add.s64 	%rd215, %rd213, %rd214;
	st.global.f64 	[%rd215], %fd292;
	st.global.f64 	[%rd215+8], %fd291;
	st.global.f64 	[%rd215+16], %fd290;
	ld.global.u64 	%rd216, [%rd16+16];
	cvta.to.global.u64 	%rd217, %rd216;
	mul.wide.s32 	%rd218, %r145, 4;
	add.s64 	%rd219, %rd217, %rd218;
	st.global.u32 	[%rd219], %r151;
	ld.global.u64 	%rd220, [%rd16+24];
	cvta.to.global.u64 	%rd221, %rd220;
	mul.wide.s32 	%rd222, %r145, 8;
	add.s64 	%rd223, %rd221, %rd222;
	st.global.f64 	[%rd223], %fd323;
	membar.gl;
	bra.uni 	$L__BB2_65;
$L__BB2_64:
	setp.gt.s32 	%p33, %r150, 0;
	@%p33 bra 	$L__BB2_48;
$L__BB2_65:
	mov.u32 	%r141, %nctaid.x;
	mov.u32 	%r142, %ntid.x;
	mul.lo.s32 	%r143, %r141, %r142;
	sub.s32 	%r145, %r145, %r143;
	ld.global.u32 	%r144, [%rd16+4];
	setp.ge.s32 	%p34, %r145, %r144;
	@%p34 bra 	$L__BB2_1;
$L__BB2_66:
	ret;

}
	// .globl	_Z10order_entsP7OcttreePi
.visible .entry _Z10order_entsP7OcttreePi(
	.param .u64 .ptr .align 1 _Z10order_entsP7OcttreePi_param_0,
	.param .u64 .ptr .align 1 _Z10order_entsP7OcttreePi_param_1
)
{
	.reg .pred 	%p<37>;
	.reg .b32 	%r<110>;
	.reg .b64 	%rd<207>;

	ld.param.u64 	%rd4, [_Z10order_entsP7OcttreePi_param_0];
	ld.param.u64 	%rd5, [_Z10order_entsP7OcttreePi_param_1];
	cvta.to.global.u64 	%rd1, %rd5;
	cvta.to.global.u64 	%rd2, %rd4;
	mov.u32 	%r1, %tid.x;
	mov.u32 	%r2, %ntid.x;
	ld.global.u32 	%r3, [%rd2+4];
	setp.ne.s32 	%p1, %r1, 0;
	@%p1 bra 	$L__BB3_34;
	shl.b32 	%r4, %r3, 3;
	ld.global.u64 	%rd6, [%rd2+48];
	cvta.to.global.u64 	%rd7, %rd6;
	mul.wide.s32 	%rd8, %r4, 4;
	add.s64 	%rd9, %rd7, %rd8;
	ld.global.u32 	%r5, [%rd9];
	setp.lt.s32 	%p2, %r5, %r3;
	@%p2 bra 	$L__BB3_3;
	ld.global.u64 	%rd10, [%rd2+40];
	cvta.to.global.u64 	%rd11, %rd10;
	mul.wide.s32 	%rd12, %r5, 4;
	add.s64 	%rd13, %rd11, %rd12;
	mov.b32 	%r72, 0;
	st.global.u32 	[%rd13], %r72;
	ld.global.u64 	%rd14, [%rd2+16];
	cvta.to.global.u64 	%rd15, %rd14;
	add.s64 	%rd16, %rd15, %rd12;
	ld.global.u32 	%r94, [%rd16];
	bra.uni 	$L__BB3_5;
$L__BB3_3:
	setp.lt.s32 	%p3, %r5, 0;
	mov.b32 	%r94, 0;
	@%p3 bra 	$L__BB3_5;
	st.global.u32 	[%rd1], %r5;
	mov.b32 	%r94, 1;
$L__BB3_5:
	ld.global.u64 	%rd17, [%rd2+48];
	cvta.to.global.u64 	%rd18, %rd17;
	add.s64 	%rd20, %rd18, %rd8;
	ld.global.u32 	%r8, [%rd20+4];
	setp.lt.s32 	%p4, %r8, %r3;
	@%p4 bra 	$L__BB3_7;
	ld.global.u64 	%rd21, [%rd2+40];
	cvta.to.global.u64 	%rd22, %rd21;
	mul.wide.s32 	%rd23, %r8, 4;
	add.s64 	%rd24, %rd22, %rd23;
	st.global.u32 	[%rd24], %r94;
	ld.global.u64 	%rd25, [%rd2+16];
	cvta.to.global.u64 	%rd26, %rd25;
	add.s64 	%rd27, %rd26, %rd23;
	ld.global.u32 	%r75, [%rd27];
	add.s32 	%r94, %r75, %r94;
	bra.uni 	$L__BB3_9;
$L__BB3_7:
	setp.lt.s32 	%p5, %r8, 0;
	@%p5 bra 	$L__BB3_9;
	mul.wide.s32 	%rd28, %r94, 4;
	add.s64 	%rd29, %rd1, %rd28;
	st.global.u32 	[%rd29], %r8;
	add.s32 	%r94, %r94, 1;
$L__BB3_9:
	ld.global.u64 	%rd30, [%rd2+48];
	cvta.to.global.u64 	%rd31, %rd30;
	add.s64 	%rd33, %rd31, %rd8;
	ld.global.u32 	%r12, [%rd33+8];
	setp.lt.s32 	%p6, %r12, %r3;
	@%p6 bra 	$L__BB3_11;
	ld.global.u64 	%rd34, [%rd2+40];
	cvta.to.global.u64 	%rd35, %rd34;
	mul.wide.s32 	%rd36, %r12, 4;
	add.s64 	%rd37, %rd35, %rd36;
	st.global.u32 	[%rd37], %r94;
	ld.global.u64 	%rd38, [%rd2+16];
	cvta.to.global.u64 	%rd39, %rd38;
	add.s64 	%rd40, %rd39, %rd36;
	ld.global.u32 	%r76, [%rd40];
	add.s32 	%r94, %r76, %r94;
	bra.uni 	$L__BB3_13;
$L__BB3_11:
	setp.lt.s32 	%p7, %r12, 0;
	@%p7 bra 	$L__BB3_13;
	mul.wide.s32 	%rd41, %r94, 4;
	add.s64 	%rd42, %rd1, %rd41;
	st.global.u32 	[%rd42], %r12;
	add.s32 	%r94, %r94, 1;
$L__BB3_13:
	ld.global.u64 	%rd43, [%rd2+48];
	cvta.to.global.u64 	%rd44, %rd43;
	add.s64 	%rd46, %rd44, %rd8;
	ld.global.u32 	%r16, [%rd46+12];
	setp.lt.s32 	%p8, %r16, %r3;
	@%p8 bra 	$L__BB3_15;
	ld.global.u64 	%rd47, [%rd2+40];
	cvta.to.global.u64 	%rd48, %rd47;
	mul.wide.s32 	%rd49, %r16, 4;
	add.s64 	%rd50, %rd48, %rd49;
	st.global.u32 	[%rd50], %r94;
	ld.global.u64 	%rd51, [%rd2+16];
	cvta.to.global.u64 	%rd52, %rd51;
	add.s64 	%rd53, %rd52, %rd49;
	ld.global.u32 	%r77, [%rd53];
	add.s32 	%r94, %r77, %r94;
	bra.uni 	$L__BB3_17;
$L__BB3_15:
	setp.lt.s32 	%p9, %r16, 0;
	@%p9 bra 	$L__BB3_17;
	mul.wide.s32 	%rd54, %r94, 4;
	add.s64 	%rd55, %rd1, %rd54;
	st.global.u32 	[%rd55], %r16;
	add.s32 	%r94, %r94, 1;
$L__BB3_17:
	ld.global.u64 	%rd56, [%rd2+48];
	cvta.to.global.u64 	%rd57, %rd56;
	add.s64 	%rd59, %rd57, %rd8;
	ld.global.u32 	%r20, [%rd59+16];
	setp.lt.s32 	%p10, %r20, %r3;
	@%p10 bra 	$L__BB3_19;
	ld.global.u64 	%rd60, [%rd2+40];
	cvta.to.global.u64 	%rd61, %rd60;
	mul.wide.s32 	%rd62, %r20, 4;
	add.s64 	%rd63, %rd61, %rd62;
	st.global.u32 	[%rd63], %r94;
	ld.global.u64 	%rd64, [%rd2+16];
	cvta.to.global.u64 	%rd65, %rd64;
	add.s64 	%rd66, %rd65, %rd62;
	ld.global.u32 	%r78, [%rd66];
	add.s32 	%r94, %r78, %r94;
	bra.uni 	$L__BB3_21;
$L__BB3_19:
	setp.lt.s32 	%p11, %r20, 0;
	@%p11 bra 	$L__BB3_21;
	mul.wide.s32 	%rd67, %r94, 4;
	add.s64 	%rd68, %rd1, %rd67;
	st.global.u32 	[%rd68], %r20;
	add.s32 	%r94, %r94, 1;
$L__BB3_21:
	ld.global.u64 	%rd69, [%rd2+48];
	cvta.to.global.u64 	%rd70, %rd69;
	add.s64 	%rd72, %rd70, %rd8;
	ld.global.u32 	%r24, [%rd72+20];
	setp.lt.s32 	%p12, %r24, %r3;
	@%p12 bra 	$L__BB3_23;
	ld.global.u64 	%rd73, [%rd2+40];
	cvta.to.global.u64 	%rd74, %rd73;
	mul.wide.s32 	%rd75, %r24, 4;
	add.s64 	%rd76, %rd74, %rd75;
	st.global.u32 	[%rd76], %r94;
	ld.global.u64 	%rd77, [%rd2+16];
	cvta.to.global.u64 	%rd78, %rd77;
	add.s64 	%rd79, %rd78, %rd75;
	ld.global.u32 	%r79, [%rd79];
	add.s32 	%r94, %r79, %r94;
	bra.uni 	$L__BB3_25;
$L__BB3_23:
	setp.lt.s32 	%p13, %r24, 0;
	@%p13 bra 	$L__BB3_25;
	mul.wide.s32 	%rd80, %r94, 4;
	add.s64 	%rd81, %rd1, %rd80;
	st.global.u32 	[%rd81], %r24;
	add.s32 	%r94, %r94, 1;
$L__BB3_25:
	ld.global.u64 	%rd82, [%rd2+48];
	cvta.to.global.u64 	%rd83, %rd82;
	add.s64 	%rd85, %rd83, %rd8;
	ld.global.u32 	%r28, [%rd85+24];
	setp.lt.s32 	%p14, %r28, %r3;
	@%p14 bra 	$L__BB3_27;
	ld.global.u64 	%rd86, [%rd2+40];
	cvta.to.global.u64 	%rd87, %rd86;
	mul.wide.s32 	%rd88, %r28, 4;
	add.s64 	%rd89, %rd87, %rd88;
	st.global.u32 	[%rd89], %r94;
	ld.global.u64 	%rd90, [%rd2+16];
	cvta.to.global.u64 	%rd91, %rd90;
	add.s64 	%rd92, %rd91, %rd88;
	ld.global.u32 	%r80, [%rd92];
	add.s32 	%r94, %r80, %r94;
	bra.uni 	$L__BB3_29;
$L__BB3_27:
	setp.lt.s32 	%p15, %r28, 0;
	@%p15 bra 	$L__BB3_29;
	mul.wide.s32 	%rd93, %r94, 4;
	add.s64 	%rd94, %rd1, %rd93;
	st.global.u32 	[%rd94], %r28;
	add.s32 	%r94, %r94, 1;
$L__BB3_29:
	ld.global.u64 	%rd95, [%rd2+48];
	cvta.to.global.u64 	%rd96, %rd95;
	add.s64 	%rd98, %rd96, %rd8;
	ld.global.u32 	%r32, [%rd98+28];
	setp.lt.s32 	%p16, %r32, %r3;
	@%p16 bra 	$L__BB3_31;
	ld.global.u64 	%rd99, [%rd2+40];
	cvta.to.global.u64 	%rd100, %rd99;
	mul.wide.s32 	%rd101, %r32, 4;
	add.s64 	%rd102, %rd100, %rd101;
	st.global.u32 	[%rd102], %r94;
	bra.uni 	$L__BB3_33;
$L__BB3_31:
	setp.lt.s32 	%p17, %r32, 0;
	@%p17 bra 	$L__BB3_33;
	mul.wide.s32 	%rd103, %r94, 4;
	add.s64 	%rd104, %rd1, %rd103;
	st.global.u32 	[%rd104], %r32;
$L__BB3_33:
	membar.gl;
$L__BB3_34:
	bar.sync 	0;
	ld.global.u32 	%r33, [%rd2];
	mov.u32 	%r81, %ctaid.x;
	mad.lo.s32 	%r82, %r81, %r2, %r1;
	add.s32 	%r83, %r82, %r3;
	add.s32 	%r34, %r83, 1;
	setp.ge.u32 	%p18, %r34, %r33;
	@%p18 bra 	$L__BB3_71;
	mov.u32 	%r85, %nctaid.x;
	mul.lo.s32 	%r35, %r2, %r85;
	mov.b32 	%r109, 0;
	mov.u32 	%r100, %r34;
$L__BB3_36:
	ld.global.u64 	%rd105, [%rd2+40];
	cvta.to.global.u64 	%rd3, %rd105;
	mul.wide.u32 	%rd106, %r100, 4;
	add.s64 	%rd107, %rd3, %rd106;
	ld.global.u32 	%r102, [%rd107];
	setp.lt.s32 	%p19, %r102, 0;
	@%p19 bra 	$L__BB3_70;
	shl.b32 	%r39, %r100, 3;
	ld.global.u64 	%rd108, [%rd2+48];
	cvta.to.global.u64 	%rd109, %rd108;
	mul.wide.u32 	%rd110, %r39, 4;
	add.s64 	%rd111, %rd109, %rd110;
	ld.global.u32 	%r40, [%rd111];
	setp.lt.s32 	%p20, %r40, %r3;
	@%p20 bra 	$L__BB3_39;
	mul.wide.s32 	%rd112, %r40, 4;
	add.s64 	%rd113, %rd3, %rd112;
	st.global.u32 	[%rd113], %r102;
	ld.global.u64 	%rd114, [%rd2+16];
	cvta.to.global.u64 	%rd115, %rd114;
	add.s64 	%rd116, %rd115, %rd112;
	ld.global.u32 	%r86, [%rd116];
	add.s32 	%r102, %r86, %r102;
	bra.uni 	$L__BB3_41;
$L__BB3_39:
	setp.lt.s32 	%p21, %r40, 0;
	@%p21 bra 	$L__BB3_41;
	mul.wide.u32 	%rd117, %r102, 4;
	add.s64 	%rd118, %rd1, %rd117;
	st.global.u32 	[%rd118], %r40;
	add.s32 	%r102, %r102, 1;
$L__BB3_41:
	ld.global.u64 	%rd119, [%rd2+48];
	cvta.to.global.u64 	%rd120, %rd119;
	add.s64 	%rd122, %rd120, %rd110;
	ld.global.u32 	%r44, [%rd122+4];
	setp.lt.s32 	%p22, %r44, %r3;
	@%p22 bra 	$L__BB3_43;
	ld.global.u64 	%rd123, [%rd2+40];
	cvta.to.global.u64 	%rd124, %rd123;
	mul.wide.s32 	%rd125, %r44, 4;
	add.s64 	%rd126, %rd124, %rd125;
	st.global.u32 	[%rd126], %r102;
	ld.global.u64 	%rd127, [%rd2+16];
	cvta.to.global.u64 	%rd128, %rd127;
	add.s64 	%rd129, %rd128, %rd125;
	ld.global.u32 	%r87, [%rd129];
	add.s32 	%r102, %r87, %r102;
	bra.uni 	$L__BB3_45;
$L__BB3_43:
	setp.lt.s32 	%p23, %r44, 0;
	@%p23 bra 	$L__BB3_45;
	mul.wide.s32 	%rd130, %r102, 4;
	add.s64 	%rd131, %rd1, %rd130;
	st.global.u32 	[%rd131], %r44;
	add.s32 	%r102, %r102, 1;
$L__BB3_45:
	ld.global.u64 	%rd132, [%rd2+48];
	cvta.to.global.u64 	%rd133, %rd132;
	add.s64 	%rd135, %rd133, %rd110;
	ld.global.u32 	%r48, [%rd135+8];
	setp.lt.s32 	%p24, %r48, %r3;
	@%p24 bra 	$L__BB3_47;
	ld.global.u64 	%rd136, [%rd2+40];
	cvta.to.global.u64 	%rd137, %rd136;
	mul.wide.s32 	%rd138, %r48, 4;
	add.s64 	%rd139, %rd137, %rd138;
	st.global.u32 	[%rd139], %r102;
	ld.global.u64 	%rd140, [%rd2+16];
	cvta.to.global.u64 	%rd141, %rd140;
	add.s64 	%rd142, %rd141, %rd138;
	ld.global.u32 	%r88, [%rd142];
	add.s32 	%r102, %r88, %r102;
	bra.uni 	$L__BB3_49;
$L__BB3_47:
	setp.lt.s32 	%p25, %r48, 0;
	@%p25 bra 	$L__BB3_49;
	mul.wide.s32 	%rd143, %r102, 4;
	add.s64 	%rd144, %rd1, %rd143;
	st.global.u32 	[%rd144], %r48;
	add.s32 	%r102, %r102, 1;
$L__BB3_49:
	ld.global.u64 	%rd145, [%rd2+48];
	cvta.to.global.u64 	%rd146, %rd145;
	add.s64 	%rd148, %rd146, %rd110;
	ld.global.u32 	%r52, [%rd148+12];
	setp.lt.s32 	%p26, %r52, %r3;
	@%p26 bra 	$L__BB3_51;
	ld.global.u64 	%rd149, [%rd2+40];
	cvta.to.global.u64 	%rd150, %rd149;
	mul.wide.s32 	%rd151, %r52, 4;
	add.s64 	%rd152, %rd150, %rd151;
	st.global.u32 	[%rd152], %r102;
	ld.global.u64 	%rd153, [%rd2+16];
	cvta.to.global.u64 	%rd154, %rd153;
	add.s64 	%rd155, %rd154, %rd151;
	ld.global.u32 	%r89, [%rd155];
	add.s32 	%r102, %r89, %r102;
	bra.uni 	$L__BB3_53;
$L__BB3_51:
	setp.lt.s32 	%p27, %r52, 0;
	@%p27 bra 	$L__BB3_53;
	mul.wide.s32 	%rd156, %r102, 4;
	add.s64 	%rd157, %rd1, %rd156;
	st.global.u32 	[%rd157], %r52;
	add.s32 	%r102, %r102, 1;
$L__BB3_53:
	ld.global.u64 	%rd158, [%rd2+48];
	cvta.to.global.u64 	%rd159, %rd158;
	add.s64 	%rd161, %rd159, %rd110;
	ld.global.u32 	%r56, [%rd161+16];
	setp.lt.s32 	%p28, %r56, %r3;
	@%p28 bra 	$L__BB3_55;
	ld.global.u64 	%rd162, [%rd2+40];
	cvta.to.global.u64 	%rd163, %rd162;
	mul.wide.s32 	%rd164, %r56, 4;
	add.s64 	%rd165, %rd163, %rd164;
	st.global.u32 	[%rd165], %r102;
	ld.global.u64 	%rd166, [%rd2+16];
	cvta.to.global.u64 	%rd167, %rd166;
	add.s64 	%rd168, %rd167, %rd164;
	ld.global.u32 	%r90, [%rd168];
	add.s32 	%r102, %r90, %r102;
	bra.uni 	$L__BB3_57;
$L__BB3_55:
	setp.lt.s32 	%p29, %r56, 0;
	@%p29 bra 	$L__BB3_57;
	mul.wide.s32 	%rd169, %r102, 4;
	add.s64 	%rd170, %rd1, %rd169;
	st.global.u32 	[%rd170], %r56;
	add.s32 	%r102, %r102, 1;
$L__BB3_57:
	ld.global.u64 	%rd171, [%rd2+48];
	cvta.to.global.u64 	%rd172, %rd171;
	add.s64 	%rd174, %rd172, %rd110;
	ld.global.u32 	%r60, [%rd174+20];
	setp.lt.s32 	%p30, %r60, %r3;
	@%p30 bra 	$L__BB3_59;
	ld.global.u64 	%rd175, [%rd2+40];
	cvta.to.global.u64 	%rd176, %rd175;
	mul.wide.s32 	%rd177, %r60, 4;
	add.s64 	%rd178, %rd176, %rd177;
	st.global.u32 	[%rd178], %r102;
	ld.global.u64 	%rd179, [%rd2+16];
	cvta.to.global.u64 	%rd180, %rd179;
	add.s64 	%rd181, %rd180, %rd177;
	ld.global.u32 	%r91, [%rd181];
	add.s32 	%r102, %r91, %r102;
	bra.uni 	$L__BB3_61;
$L__BB3_59:
	setp.lt.s32 	%p31, %r60, 0;
	@%p31 bra 	$L__BB3_61;
	mul.wide.s32 	%rd182, %r102, 4;
	add.s64 	%rd183, %rd1, %rd182;
	st.global.u32 	[%rd183], %r60;
	add.s32 	%r102, %r102, 1;
$L__BB3_61:
	ld.global.u64 	%rd184, [%rd2+48];
	cvta.to.global.u64 	%rd185, %rd184;
	add.s64 	%rd187, %rd185, %rd110;
	ld.global.u32 	%r64, [%rd187+24];
	setp.lt.s32 	%p32, %r64, %r3;
	@%p32 bra 	$L__BB3_63;
	ld.global.u64 	%rd188, [%rd2+40];
	cvta.to.global.u64 	%rd189, %rd188;
	mul.wide.s32 	%rd190, %r64, 4;
	add.s64 	%rd191, %rd189, %rd190;
	st.global.u32 	[%rd191], %r102;
	ld.global.u64 	%rd192, [%rd2+16];
	cvta.to.global.u64 	%rd193, %rd192;
	add.s64 	%rd194, %rd193, %rd190;
	ld.global.u32 	%r92, [%rd194];
	add.s32 	%r102, %r92, %r102;
	bra.uni 	$L__BB3_65;
$L__BB3_63:
	setp.lt.s32 	%p33, %r64, 0;
	@%p33 bra 	$L__BB3_65;
	mul.wide.s32 	%rd195, %r102, 4;
	add.s64 	%rd196, %rd1, %rd195;
	st.global.u32 	[%rd196], %r64;
	add.s32 	%r102, %r102, 1;
$L__BB3_65:
	ld.global.u64 	%rd197, [%rd2+48];
	cvta.to.global.u64 	%rd198, %rd197;
	add.s64 	%rd200, %rd198, %rd110;
	ld.global.u32 	%r68, [%rd200+28];
	setp.lt.s32 	%p34, %r68, %r3;
	@%p34 bra 	$L__BB3_67;
	ld.global.u64 	%rd201, [%rd2+40];
	cvta.to.global.u64 	%rd202, %rd201;
	mul.wide.s32 	%rd203, %r68, 4;
	add.s64 	%rd204, %rd202, %rd203;
	st.global.u32 	[%rd204], %r102;
	bra.uni 	$L__BB3_69;
$L__BB3_67:
	setp.lt.s32 	%p35, %r68, 0;
	@%p35 bra 	$L__BB3_69;
	mul.wide.s32 	%rd205, %r102, 4;
	add.s64 	%rd206, %rd1, %rd205;
	st.global.u32 	[%rd206], %r68;
$L__BB3_69:
	add.s32 	%r109, %r109, %r35;
	membar.gl;
$L__BB3_70:
	add.s32 	%r100, %r34, %r109;
	setp.lt.u32 	%p36, %r100, %r33;
	@%p36 bra 	$L__BB3_36;
$L__BB3_71:
	ret;

}
	// .globl	_Z16get_accelerationP7OcttreeP8Entitiesimj
.visible .entry _Z16get_accelerationP7OcttreeP8Entitiesimj(
	.param .u64 .ptr .align 1 _Z16get_accelerationP7OcttreeP8Entitiesimj_param_0,
	.param .u64 .ptr .align 1 _Z16get_accelerationP7OcttreeP8Entitiesimj_param_1,
	.param .u32 _Z16get_accelerationP7OcttreeP8Entitiesimj_param_2,
	.param .u64 _Z16get_accelerationP7OcttreeP8Entitiesimj_param_3,
	.param .u32 _Z16get_accelerationP7OcttreeP8Entitiesimj_param_4
)
{
	.reg .pred 	%p<14>;
	.reg .b32 	%r<76>;
	.reg .b64 	%rd<59>;
	.reg .b64 	%fd<74>;
	// demoted variable
	.shared .align 8 .b8 _ZZ16get_accelerationP7OcttreeP8EntitiesimjE8pos_node[48];
	// demoted variable
	.shared .align 8 .b8 _ZZ16get_accelerationP7OcttreeP8EntitiesimjE9mass_node[16];
	// demoted variable
	.shared .align 4 .b8 _ZZ16get_accelerationP7OcttreeP8EntitiesimjE10cache_node[8];
	// demoted variable
	.shared .align 4 .b8 _ZZ16get_accelerationP7OcttreeP8EntitiesimjE10depth_node[8];
	// demoted variable
	.shared .align 4 .b8 _ZZ16get_accelerationP7OcttreeP8EntitiesimjE5stack[3052];
	ld.param.u64 	%rd5, [_Z16get_accelerationP7OcttreeP8Entitiesimj_param_0];
	ld.param.u32 	%r27, [_Z16get_accelerationP7OcttreeP8Entitiesimj_param_2];
	cvta.to.global.u64 	%rd1, %rd5;
	mov.u32 	%r28, %nctaid.x;
	mov.u32 	%r29, %ntid.x;
	mov.u32 	%r1, %tid.x;
	mov.u32 	%r2, %tid.y;
	mad.lo.s32 	%r30, %r2, %r29, %r1;
	mov.u32 	%r31, %ctaid.x;
	mad.lo.s32 	%r75, %r31, %r28, %r30;
	setp.ge.s32 	%p1, %r75, %r27;
	@%p1 bra 	$L__BB4_18;
	ld.global.f64 	%fd22, [%rd1+8];
	shl.b32 	%r32, %r2, 2;
	mov.u32 	%r33, _ZZ16get_accelerationP7OcttreeP8EntitiesimjE10cache_node;
	add.s32 	%r4, %r33, %r32;
	mov.u32 	%r34, _ZZ16get_accelerationP7OcttreeP8EntitiesimjE8pos_node;
	mad.lo.s32 	%r5, %r2, 24, %r34;
	mov.u32 	%r35, _ZZ16get_accelerationP7OcttreeP8EntitiesimjE10depth_node;
	add.s32 	%r6, %r35, %r32;
	add.f64 	%fd1, %fd22, %fd22;
	mov.u32 	%r68, %r75;
$L__BB4_2:
	ld.param.u64 	%rd56, [_Z16get_accelerationP7OcttreeP8Entitiesimj_param_1];
	cvta.to.global.u64 	%rd6, %rd56;
	ld.global.u64 	%rd7, [%rd6];
	cvta.to.global.u64 	%rd8, %rd7;
	mul.lo.s32 	%r37, %r68, 3;
	mul.wide.s32 	%rd9, %r37, 8;
	add.s64 	%rd10, %rd8, %rd9;
	ld.global.f64 	%fd2, [%rd10];
	ld.global.f64 	%fd3, [%rd10+8];
	ld.global.f64 	%fd4, [%rd10+16];
	ld.global.u32 	%r70, [%rd1+4];
	mov.f64 	%fd73, 0d0000000000000000;
	mov.b32 	%r74, 0;
	mov.f64 	%fd72, %fd73;
	mov.f64 	%fd71, %fd73;
$L__BB4_3:
	shl.b32 	%r71, %r70, 3;
	mov.b32 	%r72, 0;
$L__BB4_4:
	setp.ne.s32 	%p2, %r1, 0;
	@%p2 bra 	$L__BB4_6;
	ld.global.u64 	%rd11, [%rd1+48];
	cvta.to.global.u64 	%rd12, %rd11;
	mul.wide.s32 	%rd13, %r71, 4;
	add.s64 	%rd14, %rd12, %rd13;
	ld.global.u32 	%r39, [%rd14];
	st.shared.u32 	[%r4], %r39;
$L__BB4_6:
	membar.cta;
	ld.shared.u32 	%r15, [%r4];
	setp.lt.s32 	%p3, %r15, 0;
	@%p3 bra 	$L__BB4_14;
	ld.global.u64 	%rd15, [%rd1+32];
	cvta.to.global.u64 	%rd16, %rd15;
	mul.lo.s32 	%r40, %r15, 3;
	mul.wide.u32 	%rd17, %r40, 8;
	add.s64 	%rd18, %rd16, %rd17;
	ld.global.f64 	%fd11, [%rd18];
	st.shared.f64 	[%r5], %fd11;
	ld.global.f64 	%fd12, [%rd18+8];
	st.shared.f64 	[%r5+8], %fd12;
	ld.global.f64 	%fd13, [%rd18+16];
	st.shared.f64 	[%r5+16], %fd13;
	ld.global.u64 	%rd19, [%rd1+24];
	cvta.to.global.u64 	%rd20, %rd19;
	mul.wide.u32 	%rd21, %r15, 8;
	add.s64 	%rd22, %rd20, %rd21;
	ld.global.f64 	%fd14, [%rd22];
	mov.u32 	%r41, %tid.y;
	shl.b32 	%r42, %r41, 3;
	mov.u32 	%r43, _ZZ16get_accelerationP7OcttreeP8EntitiesimjE9mass_node;
	add.s32 	%r44, %r43, %r42;
	st.shared.f64 	[%r44], %fd14;
	ld.global.u64 	%rd23, [%rd1+56];
	cvta.to.global.u64 	%rd24, %rd23;
	mul.wide.u32 	%rd25, %r15, 4;
	add.s64 	%rd26, %rd24, %rd25;
	ld.global.u32 	%r16, [%rd26];
	st.shared.u32 	[%r6], %r16;
	setp.eq.s32 	%p4, %r15, %r68;
	@%p4 bra 	$L__BB4_14;
	ld.global.u32 	%r45, [%rd1+4];
	setp.lt.s32 	%p5, %r15, %r45;
	@%p5 bra 	$L__BB4_10;
	ld.shared.f64 	%fd24, [_ZZ16get_accelerationP7OcttreeP8EntitiesimjE8pos_node];
	sub.f64 	%fd25, %fd2, %fd24;
	ld.shared.f64 	%fd26, [_ZZ16get_accelerationP7OcttreeP8EntitiesimjE8pos_node+8];
	sub.f64 	%fd27, %fd3, %fd26;
	mul.f64 	%fd28, %fd27, %fd27;
	fma.rn.f64 	%fd29, %fd25, %fd25, %fd28;
	ld.shared.f64 	%fd30, [_ZZ16get_accelerationP7OcttreeP8EntitiesimjE8pos_node+16];
	sub.f64 	%fd31, %fd4, %fd30;
	fma.rn.f64 	%fd32, %fd31, %fd31, %fd29;
	sqrt.rn.f64 	%fd33, %fd32;
	mov.b32 	%r46, 1;
	shl.b32 	%r47, %r46, %r16;
	cvt.rn.f64.s32 	%fd34, %r47;
	div.rn.f64 	%fd35, %fd1, %fd34;
	div.rn.f64 	%fd36, %fd35, %fd33;
	setp.lt.f64 	%p6, %fd36, 0d3FE0000000000000;
	mov.b32 	%r48, -1;
	vote.sync.all.pred 	%p7, %p6, %r48;
	not.pred 	%p8, %p7;
	@%p8 bra 	$L__BB4_11;
$L__BB4_10:
	sub.f64 	%fd37, %fd2, %fd11;
	sub.f64 	%fd38, %fd3, %fd12;
	sub.f64 	%fd39, %fd4, %fd13;
	mul.f64 	%fd40, %fd38, %fd38;
	fma.rn.f64 	%fd41, %fd37, %fd37, %fd40;
	fma.rn.f64 	%fd42, %fd39, %fd39, %fd41;
	sqrt.rn.f64 	%fd43, %fd42;
	mul.f64 	%fd44, %fd14, 0dBDD25598616DD9F1;
	mul.f64 	%fd45, %fd43, %fd43;
	div.rn.f64 	%fd46, %fd44, %fd45;
	div.rn.f64 	%fd47, %fd37, %fd43;
	div.rn.f64 	%fd48, %fd38, %fd43;
	div.rn.f64 	%fd49, %fd39, %fd43;
	fma.rn.f64 	%fd73, %fd47, %fd46, %fd73;
	fma.rn.f64 	%fd72, %fd48, %fd46, %fd72;
	fma.rn.f64 	%fd71, %fd49, %fd46, %fd71;
	bra.uni 	$L__BB4_14;
$L__BB4_11:
	@%p2 bra 	$L__BB4_13;
	mov.u32 	%r50, %ntid.y;
	mad.lo.s32 	%r51, %r50, 381, %r74;
	shl.b32 	%r52, %r51, 2;
	mov.u32 	%r53, _ZZ16get_accelerationP7OcttreeP8EntitiesimjE5stack;
	add.s32 	%r54, %r53, %r52;
	st.shared.u32 	[%r54+4], %r15;
$L__BB4_13:
	add.s32 	%r74, %r74, 1;
	membar.cta;
$L__BB4_14:
	add.s32 	%r72, %r72, 1;
	add.s32 	%r71, %r71, 1;
	setp.ne.s32 	%p10, %r72, 8;
	@%p10 bra 	$L__BB4_4;
	add.s32 	%r21, %r74, -1;
	mov.u32 	%r55, %ntid.y;
	mad.lo.s32 	%r56, %r55, 381, %r74;
	shl.b32 	%r57, %r56, 2;
	mov.u32 	%r58, _ZZ16get_accelerationP7OcttreeP8EntitiesimjE5stack;
	add.s32 	%r59, %r58, %r57;
	ld.shared.u32 	%r70, [%r59];
	setp.gt.s32 	%p11, %r74, 0;
	mov.u32 	%r74, %r21;
	@%p11 bra 	$L__BB4_3;
	ld.param.u64 	%rd58, [_Z16get_accelerationP7OcttreeP8Entitiesimj_param_3];
	ld.param.u32 	%r66, [_Z16get_accelerationP7OcttreeP8Entitiesimj_param_2];
	ld.param.u64 	%rd57, [_Z16get_accelerationP7OcttreeP8Entitiesimj_param_1];
	mul.lo.s32 	%r60, %r68, 3;
	cvt.rn.f64.u64 	%fd21, %rd58;
	cvta.to.global.u64 	%rd2, %rd57;
	ld.global.u64 	%rd27, [%rd2+8];
	cvta.to.global.u64 	%rd28, %rd27;
	mul.wide.s32 	%rd29, %r60, 8;
	add.s64 	%rd30, %rd28, %rd29;
	ld.global.f64 	%fd50, [%rd30];
	fma.rn.f64 	%fd51, %fd73, %fd21, %fd50;
	st.global.f64 	[%rd30], %fd51;
	ld.global.u64 	%rd31, [%rd2+8];
	cvta.to.global.u64 	%rd32, %rd31;
	add.s64 	%rd33, %rd32, %rd29;
	ld.global.f64 	%fd52, [%rd33+8];
	fma.rn.f64 	%fd53, %fd72, %fd21, %fd52;
	st.global.f64 	[%rd33+8], %fd53;
	ld.global.u64 	%rd34, [%rd2+8];
	cvta.to.global.u64 	%rd35, %rd34;
	add.s64 	%rd36, %rd35, %rd29;
	ld.global.f64 	%fd54, [%rd36+16];
	fma.rn.f64 	%fd55, %fd71, %fd21, %fd54;
	st.global.f64 	[%rd36+16], %fd55;
	mov.u32 	%r61, %nctaid.x;
	mov.u32 	%r62, %ntid.x;
	mul.lo.s32 	%r63, %r61, %r62;
	mul.lo.s32 	%r23, %r63, %r55;
	add.s32 	%r68, %r68, %r23;
	setp.lt.s32 	%p12, %r68, %r66;
	@%p12 bra 	$L__BB4_2;
$L__BB4_17:
	ld.param.u32 	%r67, [_Z16get_accelerationP7OcttreeP8Entitiesimj_param_2];
	ld.global.u64 	%rd37, [%rd2+8];
	cvta.to.global.u64 	%rd38, %rd37;
	mul.lo.s32 	%r65, %r75, 3;
	mul.wide.s32 	%rd39, %r65, 8;
	add.s64 	%rd40, %rd38, %rd39;
	ld.global.f64 	%fd56, [%rd40];
	ld.global.u64 	%rd41, [%rd2];
	cvta.to.global.u64 	%rd42, %rd41;
	add.s64 	%rd43, %rd42, %rd39;
	ld.global.f64 	%fd57, [%rd43];
	fma.rn.f64 	%fd58, %fd56, %fd21, %fd57;
	st.global.f64 	[%rd43], %fd58;
	ld.global.u64 	%rd44, [%rd2+8];
	cvta.to.global.u64 	%rd45, %rd44;
	add.s64 	%rd46, %rd45, %rd39;
	ld.global.f64 	%fd59, [%rd46+8];
	ld.global.u64 	%rd47, [%rd2];
	cvta.to.global.u64 	%rd48, %rd47;
	add.s64 	%rd49, %rd48, %rd39;
	ld.global.f64 	%fd60, [%rd49+8];
	fma.rn.f64 	%fd61, %fd59, %fd21, %fd60;
	st.global.f64 	[%rd49+8], %fd61;
	ld.global.u64 	%rd50, [%rd2+8];
	cvta.to.global.u64 	%rd51, %rd50;
	add.s64 	%rd52, %rd51, %rd39;
	ld.global.f64 	%fd62, [%rd52+16];
	ld.global.u64 	%rd53, [%rd2];
	cvta.to.global.u64 	%rd54, %rd53;
	add.s64 	%rd55, %rd54, %rd39;
	ld.global.f64 	%fd63, [%rd55+16];
	fma.rn.f64 	%fd64, %fd62, %fd21, %fd63;
	st.global.f64 	[%rd55+16], %fd64;
	add.s32 	%r75, %r75, %r23;
	setp.lt.s32 	%p13, %r75, %r67;
	@%p13 bra 	$L__BB4_17;
$L__BB4_18:
	ret;

}
	// .globl	_Z8set_treeP7Octtree
.visible .entry _Z8set_treeP7Octtree(
	.param .u64 .ptr .align 1 _Z8set_treeP7Octtree_param_0
)
{
	.reg .pred 	%p<17>;
	.reg .b32 	%r<18>;
	.reg .b64 	%rd<29>;

	ld.param.u64 	%rd2, [_Z8set_treeP7Octtree_param_0];
	cvta.to.global.u64 	%rd1, %rd2;
	ld.global.u32 	%r1, [%rd1+4];
	mov.u32 	%r4, %tid.y;
	setp.gt.s32 	%p1, %r4, 2;
	@%p1 bra 	$L__BB5_6;
	setp.eq.s32 	%p7, %r4, 0;
	@%p7 bra 	$L__BB5_15;
	setp.eq.s32 	%p8, %r4, 1;
	@%p8 bra 	$L__BB5_17;
	setp.eq.s32 	%p9, %r4, 2;
	@%p9 bra 	$L__BB5_4;
	bra.uni 	$L__BB5_23;
$L__BB5_4:
	mov.u32 	%r14, %tid.x;
	setp.ne.s32 	%p14, %r14, 0;
	@%p14 bra 	$L__BB5_23;
	ld.global.u64 	%rd19, [%rd1+24];
	cvta.to.global.u64 	%rd20, %rd19;
	mul.wide.s32 	%rd21, %r1, 8;
	add.s64 	%rd22, %rd20, %rd21;
	mov.b64 	%rd23, 0;
	st.global.u64 	[%rd22], %rd23;
	bra.uni 	$L__BB5_23;
$L__BB5_6:
	setp.gt.s32 	%p2, %r4, 4;
	@%p2 bra 	$L__BB5_11;
	setp.eq.s32 	%p5, %r4, 3;
	@%p5 bra 	$L__BB5_19;
	setp.eq.s32 	%p6, %r4, 4;
	@%p6 bra 	$L__BB5_9;
	bra.uni 	$L__BB5_23;
$L__BB5_9:
	mov.u32 	%r10, %tid.x;
	setp.ne.s32 	%p12, %r10, 0;
	@%p12 bra 	$L__BB5_23;
	ld.global.u64 	%rd11, [%rd1+40];
	cvta.to.global.u64 	%rd12, %rd11;
	mul.wide.s32 	%rd13, %r1, 4;
	add.s64 	%rd14, %rd12, %rd13;
	mov.b32 	%r11, -1;
	st.global.u32 	[%rd14], %r11;
	bra.uni 	$L__BB5_23;
$L__BB5_11:
	setp.eq.s32 	%p3, %r4, 5;
	@%p3 bra 	$L__BB5_21;
	setp.eq.s32 	%p4, %r4, 6;
	@%p4 bra 	$L__BB5_13;
	bra.uni 	$L__BB5_23;
$L__BB5_13:
	mov.u32 	%r5, %tid.x;
	setp.ne.s32 	%p10, %r5, 0;
	@%p10 bra 	$L__BB5_23;
	ld.global.u64 	%rd3, [%rd1+56];
	cvta.to.global.u64 	%rd4, %rd3;
	mul.wide.s32 	%rd5, %r1, 4;
	add.s64 	%rd6, %rd4, %rd5;
	mov.b32 	%r6, 0;
	st.global.u32 	[%rd6], %r6;
	bra.uni 	$L__BB5_23;
$L__BB5_15:
	mov.u32 	%r16, %tid.x;
	setp.ne.s32 	%p16, %r16, 0;
	@%p16 bra 	$L__BB5_23;
	add.s32 	%r17, %r1, 1;
	st.global.u32 	[%rd1], %r17;
	bra.uni 	$L__BB5_23;
$L__BB5_17:
	mov.u32 	%r2, %tid.x;
	setp.gt.u32 	%p15, %r2, 2;
	@%p15 bra 	$L__BB5_23;
	ld.global.u64 	%rd24, [%rd1+32];
	cvta.to.global.u64 	%rd25, %rd24;
	mad.lo.s32 	%r15, %r1, 3, %r2;
	mul.wide.u32 	%rd26, %r15, 8;
	add.s64 	%rd27, %rd25, %rd26;
	mov.b64 	%rd28, 0;
	st.global.u64 	[%rd27], %rd28;
	bra.uni 	$L__BB5_23;
$L__BB5_19:
	mov.u32 	%r12, %tid.x;
	setp.ne.s32 	%p13, %r12, 0;
	@%p13 bra 	$L__BB5_23;
	ld.global.u64 	%rd15, [%rd1+16];
	cvta.to.global.u64 	%rd16, %rd15;
	mul.wide.s32 	%rd17, %r1, 4;
	add.s64 	%rd18, %rd16, %rd17;
	mov.b32 	%r13, 0;
	st.global.u32 	[%rd18], %r13;
	bra.uni 	$L__BB5_23;
$L__BB5_21:
	mov.u32 	%r3, %tid.x;
	setp.gt.u32 	%p11, %r3, 7;
	@%p11 bra 	$L__BB5_23;
	ld.global.u64 	%rd7, [%rd1+48];
	cvta.to.global.u64 	%rd8, %rd7;
	shl.b32 	%r7, %r1, 3;
	add.s32 	%r8, %r7, %r3;
	mul.wide.u32 	%rd9, %r8, 4;
	add.s64 	%rd10, %rd8, %rd9;
	mov.b32 	%r9, -1;
	st.global.u32 	[%rd10], %r9;
$L__BB5_23:
	ret;

}


// ===== COMPILED SASS (sm_100) =====

	.target	sm_100

	.elftype	@"ET_EXEC"


//--------------------- .note.nv.tkinfo           --------------------------
	.section	.note.nv.tkinfo,"",@"SHT_NOTE"
	.sectionflags	@"SHF_NOTE_NV_TKINFO"
	.tkinfo
        /*0018*/ 	.word	0x00000002
        /*0030*/ 	.string	""
        /*0030*/ 	.string	"ptxas"
        /*0030*/ 	.string	"Cuda compilation tools, release 13.0, V13.0.88"
        /*0030*/ 	.string	"Build cuda_13.0.r13.0/compiler.36424714_0"
        /*0030*/ 	.string	"-arch sm_100 -m 64 "



//--------------------- .note.nv.cuinfo           --------------------------
	.section	.note.nv.cuinfo,"",@"SHT_NOTE"
	.sectionflags	@"SHF_NOTE_NV_CUINFO"
        /*0018*/ 	.short	0x0002
        /*001a*/ 	.short	0x0064
        /*001c*/ 	.short	0x0082
	.zero		2


//--------------------- .nv.info                  --------------------------
	.section	.nv.info,"",@"SHT_CUDA_INFO"
	.align	4


	//----- nvinfo : EIATTR_REGCOUNT
	.align		4
        /*0000*/ 	.byte	0x04, 0x2f
        /*0002*/ 	.short	(.L_1 - .L_0)
	.align		4
.L_0:
        /*0004*/ 	.word	index@(_Z7add_entP7OcttreeP8Entitiesj)
        /*0008*/ 	.word	0x00000030


	//----- nvinfo : EIATTR_FRAME_SIZE
	.align		4
.L_1:
        /*000c*/ 	.byte	0x04, 0x11
        /*000e*/ 	.short	(.L_3 - .L_2)
	.align		4
.L_2:
        /*0010*/ 	.word	index@(_Z7add_entP7OcttreeP8Entitiesj)
        /*0014*/ 	.word	0x00000000


	//----- nvinfo : EIATTR_REGCOUNT
	.align		4
.L_3:
        /*0018*/ 	.byte	0x04, 0x2f
        /*001a*/ 	.short	(.L_5 - .L_4)
	.align		4
.L_4:
        /*001c*/ 	.word	index@(_Z16get_bounding_boxPdiS_)
        /*0020*/ 	.word	0x0000000e


	//----- nvinfo : EIATTR_FRAME_SIZE
	.align		4
.L_5:
        /*0024*/ 	.byte	0x04, 0x11
        /*0026*/ 	.short	(.L_7 - .L_6)
	.align		4
.L_6:
        /*0028*/ 	.word	index@(_Z16get_bounding_boxPdiS_)
        /*002c*/ 	.word	0x00000000


	//----- nvinfo : EIATTR_REGCOUNT
	.align		4
.L_7:
        /*0030*/ 	.byte	0x04, 0x2f
        /*0032*/ 	.short	(.L_9 - .L_8)
	.align		4
.L_8:
        /*0034*/ 	.word	index@(_Z17set_branch_valuesP7Octtree)
        /*0038*/ 	.word	0x0000003c


	//----- nvinfo : EIATTR_FRAME_SIZE
	.align		4
.L_9:
        /*003c*/ 	.byte	0x04, 0x11
        /*003e*/ 	.short	(.L_11 - .L_10)
	.align		4
.L_10:
        /*0040*/ 	.word	index@($__internal_2_$__cuda_sm20_div_rn_f64_full)
        /*0044*/ 	.word	0x00000000


	//----- nvinfo : EIATTR_FRAME_SIZE
	.align		4
.L_11:
        /*0048*/ 	.byte	0x04, 0x11
        /*004a*/ 	.short	(.L_13 - .L_12)
	.align		4
.L_12:
        /*004c*/ 	.word	index@(_Z17set_branch_valuesP7Octtree)
        /*0050*/ 	.word	0x00000000


	//----- nvinfo : EIATTR_REGCOUNT
	.align		4
.L_13:
        /*0054*/ 	.byte	0x04, 0x2f
        /*0056*/ 	.short	(.L_15 - .L_14)
	.align		4
.L_14:
        /*0058*/ 	.word	index@(_Z10order_entsP7OcttreePi)
        /*005c*/ 	.word	0x00000011


	//----- nvinfo : EIATTR_FRAME_SIZE
	.align		4
.L_15:
        /*0060*/ 	.byte	0x04, 0x11
        /*0062*/ 	.short	(.L_17 - .L_16)
	.align		4
.L_16:
        /*0064*/ 	.word	index@(_Z10order_entsP7OcttreePi)
        /*0068*/ 	.word	0x00000000


	//----- nvinfo : EIATTR_REGCOUNT
	.align		4
.L_17:
        /*006c*/ 	.byte	0x04, 0x2f
        /*006e*/ 	.short	(.L_19 - .L_18)
	.align		4
.L_18:
        /*0070*/ 	.word	index@(_Z16get_accelerationP7OcttreeP8Entitiesimj)
        /*0074*/ 	.word	0x0000003a


	//----- nvinfo : EIATTR_FRAME_SIZE
	.align		4
.L_19:
        /*0078*/ 	.byte	0x04, 0x11
        /*007a*/ 	.short	(.L_21 - .L_20)
	.align		4
.L_20:
        /*007c*/ 	.word	index@($__internal_1_$__cuda_sm20_dsqrt_rn_f64_mediumpath_v1)
        /*0080*/ 	.word	0x00000000


	//----- nvinfo : EIATTR_FRAME_SIZE
	.align		4
.L_21:
        /*0084*/ 	.byte	0x04, 0x11
        /*0086*/ 	.short	(.L_23 - .L_22)
	.align		4
.L_22:
        /*0088*/ 	.word	index@($__internal_0_$__cuda_sm20_div_rn_f64_full)
        /*008c*/ 	.word	0x00000000


	//----- nvinfo : EIATTR_FRAME_SIZE
	.align		4
.L_23:
        /*0090*/ 	.byte	0x04, 0x11
        /*0092*/ 	.short	(.L_25 - .L_24)
	.align		4
.L_24:
        /*0094*/ 	.word	index@(_Z16get_accelerationP7OcttreeP8Entitiesimj)
        /*0098*/ 	.word	0x00000000


	//----- nvinfo : EIATTR_REGCOUNT
	.align		4
.L_25:
        /*009c*/ 	.byte	0x04, 0x2f
        /*009e*/ 	.short	(.L_27 - .L_26)
	.align		4
.L_26:
        /*00a0*/ 	.word	index@(_Z8set_treeP7Octtree)
        /*00a4*/ 	.word	0x0000000a


	//----- nvinfo : EIATTR_FRAME_SIZE
	.align		4
.L_27:
        /*00a8*/ 	.byte	0x04, 0x11
        /*00aa*/ 	.short	(.L_29 - .L_28)
	.align		4
.L_28:
        /*00ac*/ 	.word	index@(_Z8set_treeP7Octtree)
        /*00b0*/ 	.word	0x00000000


	//----- nvinfo : EIATTR_MIN_STACK_SIZE
	.align		4
.L_29:
        /*00b4*/ 	.byte	0x04, 0x12
        /*00b6*/ 	.short	(.L_31 - .L_30)
	.align		4
.L_30:
        /*00b8*/ 	.word	index@(_Z8set_treeP7Octtree)
        /*00bc*/ 	.word	0x00000000


	//----- nvinfo : EIATTR_MIN_STACK_SIZE
	.align		4
.L_31:
        /*00c0*/ 	.byte	0x04, 0x12
        /*00c2*/ 	.short	(.L_33 - .L_32)
	.align		4
.L_32:
        /*00c4*/ 	.word	index@(_Z16get_accelerationP7OcttreeP8Entitiesimj)
        /*00c8*/ 	.word	0x00000000


	//----- nvinfo : EIATTR_MIN_STACK_SIZE
	.align		4
.L_33:
        /*00cc*/ 	.byte	0x04, 0x12
        /*00ce*/ 	.short	(.L_35 - .L_34)
	.align		4
.L_34:
        /*00d0*/ 	.word	index@(_Z10order_entsP7OcttreePi)
        /*00d4*/ 	.word	0x00000000


	//----- nvinfo : EIATTR_MIN_STACK_SIZE
	.align		4
.L_35:
        /*00d8*/ 	.byte	0x04, 0x12
        /*00da*/ 	.short	(.L_37 - .L_36)
	.align		4
.L_36:
        /*00dc*/ 	.word	index@(_Z17set_branch_valuesP7Octtree)
        /*00e0*/ 	.word	0x00000000


	//----- nvinfo : EIATTR_MIN_STACK_SIZE
	.align		4
.L_37:
        /*00e4*/ 	.byte	0x04, 0x12
        /*00e6*/ 	.short	(.L_39 - .L_38)
	.align		4
.L_38:
        /*00e8*/ 	.word	index@(_Z16get_bounding_boxPdiS_)
        /*00ec*/ 	.word	0x00000000


	//----- nvinfo : EIATTR_MIN_STACK_SIZE
	.align		4
.L_39:
        /*00f0*/ 	.byte	0x04, 0x12
        /*00f2*/ 	.short	(.L_41 - .L_40)
	.align		4
.L_40:
        /*00f4*/ 	.word	index@(_Z7add_entP7OcttreeP8Entitiesj)
        /*00f8*/ 	.word	0x00000000
.L_41:


//--------------------- .nv.compat                --------------------------
	.section	.nv.compat,"",@"SHT_CUDA_COMPAT_INFO"
	.align	4
        /*0000*/ 	.byte	0x02, 0x09, 0x00, 0x00, 0x02, 0x02, 0x01, 0x00, 0x02, 0x05, 0x05, 0x00, 0x03, 0x07, 0x01, 0x01
        /*0010*/ 	.byte	0x02, 0x03, 0x00, 0x00, 0x02, 0x06, 0x01, 0x00, 0x04, 0x0b, 0x08, 0x00, 0x01, 0x00, 0x00, 0x00
        /*0020*/ 	.byte	0x00, 0x00, 0x00, 0x00


//--------------------- .nv.info._Z8set_treeP7Octtree --------------------------
	.section	.nv.info._Z8set_treeP7Octtree,"",@"SHT_CUDA_INFO"
	.sectionflags	@""
	.align	4


	//----- nvinfo : EIATTR_CUDA_API_VERSION
	.align		4
        /*0000*/ 	.byte	0x04, 0x37
        /*0002*/ 	.short	(.L_43 - .L_42)
.L_42:
        /*0004*/ 	.word	0x00000082


	//----- nvinfo : EIATTR_KPARAM_INFO
	.align		4
.L_43:
        /*0008*/ 	.byte	0x04, 0x17
        /*000a*/ 	.short	(.L_45 - .L_44)
.L_44:
        /*000c*/ 	.word	0x00000000
        /*0010*/ 	.short	0x0000
        /*0012*/ 	.short	0x0000
        /*0014*/ 	.byte	0x00, 0xf5, 0x21, 0x00


	//----- nvinfo : EIATTR_SPARSE_MMA_MASK
	.align		4
.L_45:
        /*0018*/ 	.byte	0x03, 0x50
        /*001a*/ 	.short	0x0000


	//----- nvinfo : EIATTR_MAXREG_COUNT
	.align		4
        /*001c*/ 	.byte	0x03, 0x1b
        /*001e*/ 	.short	0x00ff


	//----- nvinfo : EIATTR_MERCURY_ISA_VERSION
	.align		4
        /*0020*/ 	.byte	0x03, 0x5f
        /*0022*/ 	.short	0x0101


	//----- nvinfo : EIATTR_VRC_CTA_INIT_COUNT
	.align		4
        /*0024*/ 	.byte	0x02, 0x4a
	.zero		1
	.zero		1


	//----- nvinfo : EIATTR_EXIT_INSTR_OFFSETS
	.align		4
        /*0028*/ 	.byte	0x04, 0x1c
        /*002a*/ 	.short	(.L_47 - .L_46)


	//   ....[0]....
.L_46:
        /*002c*/ 	.word	0x000000f0


	//   ....[1]....
        /*0030*/ 	.word	0x00000130


	//   ....[2]....
        /*0034*/ 	.word	0x00000160


	//   ....[3]....
        /*0038*/ 	.word	0x00000190


	//   ....[4]....
        /*003c*/ 	.word	0x000001c0


	//   ....[5]....
        /*0040*/ 	.word	0x00000210


	//   ....[6]....
        /*0044*/ 	.word	0x000002c0


	//   ....[7]....
        /*0048*/ 	.word	0x00000310


	//   ....[8]....
        /*004c*/ 	.word	0x00000340


	//   ....[9]....
        /*0050*/ 	.word	0x00000380


	//   ....[10]....
        /*0054*/ 	.word	0x00000410


	//   ....[11]....
        /*0058*/ 	.word	0x00000450


	//   ....[12]....
        /*005c*/ 	.word	0x00000480


	//   ....[13]....
        /*0060*/ 	.word	0x000004f0


	//----- nvinfo : EIATTR_INDIRECT_BRANCH_TARGETS
	.align		4
.L_47:
        /*0064*/ 	.byte	0x04, 0x34
        /*0066*/ 	.short	(.L_49 - .L_48)


	//   ....[0]....
.L_48:
        /*0068*/ 	.word	.L_x_293@srel
        /*006c*/ 	.short	0x0
        /*006e*/ 	.short	0x0
        /*0070*/ 	.word	0x4
        /*0074*/ 	.word	.L_x_294@srel
        /*0078*/ 	.word	.L_x_295@srel
        /*007c*/ 	.word	.L_x_296@srel
        /*0080*/ 	.word	.L_x_297@srel


	//   ....[1]....
        /*0084*/ 	.word	.L_x_298@srel
        /*0088*/ 	.short	0x0
        /*008a*/ 	.short	0x0
        /*008c*/ 	.word	0x3
        /*0090*/ 	.word	.L_x_299@srel
        /*0094*/ 	.word	.L_x_300@srel
        /*0098*/ 	.word	.L_x_297@srel


	//   ....[2]....
        /*009c*/ 	.word	.L_x_302@srel
        /*00a0*/ 	.short	0x0
        /*00a2*/ 	.short	0x0
        /*00a4*/ 	.word	0x3
        /*00a8*/ 	.word	.L_x_303@srel
        /*00ac*/ 	.word	.L_x_304@srel
        /*00b0*/ 	.word	.L_x_297@srel


	//----- nvinfo : EIATTR_CRS_STACK_SIZE
	.align		4
.L_49:
        /*00b4*/ 	.byte	0x04, 0x1e
        /*00b6*/ 	.short	(.L_51 - .L_50)
.L_50:
        /*00b8*/ 	.word	0x00000000


	//----- nvinfo : EIATTR_CBANK_PARAM_SIZE
	.align		4
.L_51:
        /*00bc*/ 	.byte	0x03, 0x19
        /*00be*/ 	.short	0x0008


	//----- nvinfo : EIATTR_PARAM_CBANK
	.align		4
        /*00c0*/ 	.byte	0x04, 0x0a
        /*00c2*/ 	.short	(.L_53 - .L_52)
	.align		4
.L_52:
        /*00c4*/ 	.word	index@(.nv.constant0._Z8set_treeP7Octtree)
        /*00c8*/ 	.short	0x0380
        /*00ca*/ 	.short	0x0008


	//----- nvinfo : EIATTR_SW_WAR
	.align		4
.L_53:
        /*00cc*/ 	.byte	0x04, 0x36
        /*00ce*/ 	.short	(.L_55 - .L_54)
.L_54:
        /*00d0*/ 	.word	0x00000008
.L_55:


//--------------------- .nv.info._Z16get_accelerationP7OcttreeP8Entitiesimj --------------------------
	.section	.nv.info._Z16get_accelerationP7OcttreeP8Entitiesimj,"",@"SHT_CUDA_INFO"
	.sectionflags	@""
	.align	4


	//----- nvinfo : EIATTR_CUDA_API_VERSION
	.align		4
        /*0000*/ 	.byte	0x04, 0x37
        /*0002*/ 	.short	(.L_57 - .L_56)
.L_56:
        /*0004*/ 	.word	0x00000082


	//----- nvinfo : EIATTR_KPARAM_INFO
	.align		4
.L_57:
        /*0008*/ 	.byte	0x04, 0x17
        /*000a*/ 	.short	(.L_59 - .L_58)
.L_58:
        /*000c*/ 	.word	0x00000000
        /*0010*/ 	.short	0x0004
        /*0012*/ 	.short	0x0020
        /*0014*/ 	.byte	0x00, 0xf0, 0x11, 0x00


	//----- nvinfo : EIATTR_KPARAM_INFO
	.align		4
.L_59:
        /*0018*/ 	.byte	0x04, 0x17
        /*001a*/ 	.short	(.L_61 - .L_60)
.L_60:
        /*001c*/ 	.word	0x00000000
        /*0020*/ 	.short	0x0003
        /*0022*/ 	.short	0x0018
        /*0024*/ 	.byte	0x00, 0xf0, 0x21, 0x00


	//----- nvinfo : EIATTR_KPARAM_INFO
	.align		4
.L_61:
        /*0028*/ 	.byte	0x04, 0x17
        /*002a*/ 	.short	(.L_63 - .L_62)
.L_62:
        /*002c*/ 	.word	0x00000000
        /*0030*/ 	.short	0x0002
        /*0032*/ 	.short	0x0010
        /*0034*/ 	.byte	0x00, 0xf0, 0x11, 0x00


	//----- nvinfo : EIATTR_KPARAM_INFO
	.align		4
.L_63:
        /*0038*/ 	.byte	0x04, 0x17
        /*003a*/ 	.short	(.L_65 - .L_64)
.L_64:
        /*003c*/ 	.word	0x00000000
        /*0040*/ 	.short	0x0001
        /*0042*/ 	.short	0x0008
        /*0044*/ 	.byte	0x00, 0xf5, 0x21, 0x00


	//----- nvinfo : EIATTR_KPARAM_INFO
	.align		4
.L_65:
        /*0048*/ 	.byte	0x04, 0x17
        /*004a*/ 	.short	(.L_67 - .L_66)
.L_66:
        /*004c*/ 	.word	0x00000000
        /*0050*/ 	.short	0x0000
        /*0052*/ 	.short	0x0000
        /*0054*/ 	.byte	0x00, 0xf5, 0x21, 0x00


	//----- nvinfo : EIATTR_SPARSE_MMA_MASK
	.align		4
.L_67:
        /*0058*/ 	.byte	0x03, 0x50
        /*005a*/ 	.short	0x0000


	//----- nvinfo : EIATTR_MAXREG_COUNT
	.align		4
        /*005c*/ 	.byte	0x03, 0x1b
        /*005e*/ 	.short	0x00ff


	//----- nvinfo : EIATTR_MERCURY_ISA_VERSION
	.align		4
        /*0060*/ 	.byte	0x03, 0x5f
        /*0062*/ 	.short	0x0101


	//----- nvinfo : EIATTR_COOP_GROUP_MASK_REGIDS
	.align		4
        /*0064*/ 	.byte	0x04, 0x29
        /*0066*/ 	.short	(.L_69 - .L_68)


	//   ....[0]....
.L_68:
        /*0068*/ 	.word	0xffffffff


	//----- nvinfo : EIATTR_COOP_GROUP_INSTR_OFFSETS
	.align		4
.L_69:
        /*006c*/ 	.byte	0x04, 0x28
        /*006e*/ 	.short	(.L_71 - .L_70)


	//   ....[0]....
.L_70:
        /*0070*/ 	.word	0x00000a40


	//----- nvinfo : EIATTR_VRC_CTA_INIT_COUNT
	.align		4
.L_71:
        /*0074*/ 	.byte	0x02, 0x4a
	.zero		1
	.zero		1


	//----- nvinfo : EIATTR_EXIT_INSTR_OFFSETS
	.align		4
        /*0078*/ 	.byte	0x04, 0x1c
        /*007a*/ 	.short	(.L_73 - .L_72)


	//   ....[0]....
.L_72:
        /*007c*/ 	.word	0x000000a0


	//   ....[1]....
        /*0080*/ 	.word	0x00001780


	//----- nvinfo : EIATTR_CRS_STACK_SIZE
	.align		4
.L_73:
        /*0084*/ 	.byte	0x04, 0x1e
        /*0086*/ 	.short	(.L_75 - .L_74)
.L_74:
        /*0088*/ 	.word	0x00000000


	//----- nvinfo : EIATTR_CBANK_PARAM_SIZE
	.align		4
.L_75:
        /*008c*/ 	.byte	0x03, 0x19
        /*008e*/ 	.short	0x0024


	//----- nvinfo : EIATTR_PARAM_CBANK
	.align		4
        /*0090*/ 	.byte	0x04, 0x0a
        /*0092*/ 	.short	(.L_77 - .L_76)
	.align		4
.L_76:
        /*0094*/ 	.word	index@(.nv.constant0._Z16get_accelerationP7OcttreeP8Entitiesimj)
        /*0098*/ 	.short	0x0380
        /*009a*/ 	.short	0x0024


	//----- nvinfo : EIATTR_SW_WAR
	.align		4
.L_77:
        /*009c*/ 	.byte	0x04, 0x36
        /*009e*/ 	.short	(.L_79 - .L_78)
.L_78:
        /*00a0*/ 	.word	0x00000008
.L_79:


//--------------------- .nv.info._Z10order_entsP7OcttreePi --------------------------
	.section	.nv.info._Z10order_entsP7OcttreePi,"",@"SHT_CUDA_INFO"
	.sectionflags	@""
	.align	4


	//----- nvinfo : EIATTR_CUDA_API_VERSION
	.align		4
        /*0000*/ 	.byte	0x04, 0x37
        /*0002*/ 	.short	(.L_81 - .L_80)
.L_80:
        /*0004*/ 	.word	0x00000082


	//----- nvinfo : EIATTR_KPARAM_INFO
	.align		4
.L_81:
        /*0008*/ 	.byte	0x04, 0x17
        /*000a*/ 	.short	(.L_83 - .L_82)
.L_82:
        /*000c*/ 	.word	0x00000000
        /*0010*/ 	.short	0x0001
        /*0012*/ 	.short	0x0008
        /*0014*/ 	.byte	0x00, 0xf5, 0x21, 0x00


	//----- nvinfo : EIATTR_KPARAM_INFO
	.align		4
.L_83:
        /*0018*/ 	.byte	0x04, 0x17
        /*001a*/ 	.short	(.L_85 - .L_84)
.L_84:
        /*001c*/ 	.word	0x00000000
        /*0020*/ 	.short	0x0000
        /*0022*/ 	.short	0x0000
        /*0024*/ 	.byte	0x00, 0xf5, 0x21, 0x00


	//----- nvinfo : EIATTR_SPARSE_MMA_MASK
	.align		4
.L_85:
        /*0028*/ 	.byte	0x03, 0x50
        /*002a*/ 	.short	0x0000


	//----- nvinfo : EIATTR_MAXREG_COUNT
	.align		4
        /*002c*/ 	.byte	0x03, 0x1b
        /*002e*/ 	.short	0x00ff


	//----- nvinfo : EIATTR_NUM_BARRIERS
	.align		4
        /*0030*/ 	.byte	0x02, 0x4c
        /*0032*/ 	.byte	0x01
	.zero		1


	//----- nvinfo : EIATTR_MERCURY_ISA_VERSION
	.align		4
        /*0034*/ 	.byte	0x03, 0x5f
        /*0036*/ 	.short	0x0101


	//----- nvinfo : EIATTR_VRC_CTA_INIT_COUNT
	.align		4
        /*0038*/ 	.byte	0x02, 0x4a
	.zero		1
	.zero		1


	//----- nvinfo : EIATTR_EXIT_INSTR_OFFSETS
	.align		4
        /*003c*/ 	.byte	0x04, 0x1c
        /*003e*/ 	.short	(.L_87 - .L_86)


	//   ....[0]....
.L_86:
        /*0040*/ 	.word	0x000009f0


	//   ....[1]....
        /*0044*/ 	.word	0x000014f0


	//----- nvinfo : EIATTR_CRS_STACK_SIZE
	.align		4
.L_87:
        /*0048*/ 	.byte	0x04, 0x1e
        /*004a*/ 	.short	(.L_89 - .L_88)
.L_88:
        /*004c*/ 	.word	0x00000000


	//----- nvinfo : EIATTR_CBANK_PARAM_SIZE
	.align		4
.L_89:
        /*0050*/ 	.byte	0x03, 0x19
        /*0052*/ 	.short	0x0010


	//----- nvinfo : EIATTR_PARAM_CBANK
	.align		4
        /*0054*/ 	.byte	0x04, 0x0a
        /*0056*/ 	.short	(.L_91 - .L_90)
	.align		4
.L_90:
        /*0058*/ 	.word	index@(.nv.constant0._Z10order_entsP7OcttreePi)
        /*005c*/ 	.short	0x0380
        /*005e*/ 	.short	0x0010


	//----- nvinfo : EIATTR_SW_WAR
	.align		4
.L_91:
        /*0060*/ 	.byte	0x04, 0x36
        /*0062*/ 	.short	(.L_93 - .L_92)
.L_92:
        /*0064*/ 	.word	0x00000008
.L_93:


//--------------------- .nv.info._Z17set_branch_valuesP7Octtree --------------------------
	.section	.nv.info._Z17set_branch_valuesP7Octtree,"",@"SHT_CUDA_INFO"
	.sectionflags	@""
	.align	4


	//----- nvinfo : EIATTR_CUDA_API_VERSION
	.align		4
        /*0000*/ 	.byte	0x04, 0x37
        /*0002*/ 	.short	(.L_95 - .L_94)
.L_94:
        /*0004*/ 	.word	0x00000082


	//----- nvinfo : EIATTR_KPARAM_INFO
	.align		4
.L_95:
        /*0008*/ 	.byte	0x04, 0x17
        /*000a*/ 	.short	(.L_97 - .L_96)
.L_96:
        /*000c*/ 	.word	0x00000000
        /*0010*/ 	.short	0x0000
        /*0012*/ 	.short	0x0000
        /*0014*/ 	.byte	0x00, 0xf5, 0x21, 0x00


	//----- nvinfo : EIATTR_SPARSE_MMA_MASK
	.align		4
.L_97:
        /*0018*/ 	.byte	0x03, 0x50
        /*001a*/ 	.short	0x0000


	//----- nvinfo : EIATTR_MAXREG_COUNT
	.align		4
        /*001c*/ 	.byte	0x03, 0x1b
        /*001e*/ 	.short	0x00ff


	//----- nvinfo : EIATTR_MERCURY_ISA_VERSION
	.align		4
        /*0020*/ 	.byte	0x03, 0x5f
        /*0022*/ 	.short	0x0101


	//----- nvinfo : EIATTR_VRC_CTA_INIT_COUNT
	.align		4
        /*0024*/ 	.byte	0x02, 0x4a
	.zero		1
	.zero		1


	//----- nvinfo : EIATTR_EXIT_INSTR_OFFSETS
	.align		4
        /*0028*/ 	.byte	0x04, 0x1c
        /*002a*/ 	.short	(.L_99 - .L_98)


	//   ....[0]....
.L_98:
        /*002c*/ 	.word	0x000000b0


	//   ....[1]....
        /*0030*/ 	.word	0x00008350


	//----- nvinfo : EIATTR_CRS_STACK_SIZE
	.align		4
.L_99:
        /*0034*/ 	.byte	0x04, 0x1e
        /*0036*/ 	.short	(.L_101 - .L_100)
.L_100:
        /*0038*/ 	.word	0x00000000


	//----- nvinfo : EIATTR_CBANK_PARAM_SIZE
	.align		4
.L_101:
        /*003c*/ 	.byte	0x03, 0x19
        /*003e*/ 	.short	0x0008


	//----- nvinfo : EIATTR_PARAM_CBANK
	.align		4
        /*0040*/ 	.byte	0x04, 0x0a
        /*0042*/ 	.short	(.L_103 - .L_102)
	.align		4
.L_102:
        /*0044*/ 	.word	index@(.nv.constant0._Z17set_branch_valuesP7Octtree)
        /*0048*/ 	.short	0x0380
        /*004a*/ 	.short	0x0008


	//----- nvinfo : EIATTR_SW_WAR
	.align		4
.L_103:
        /*004c*/ 	.byte	0x04, 0x36
        /*004e*/ 	.short	(.L_105 - .L_104)
.L_104:
        /*0050*/ 	.word	0x00000008
.L_105:


//--------------------- .nv.info._Z16get_bounding_boxPdiS_ --------------------------
	.section	.nv.info._Z16get_bounding_boxPdiS_,"",@"SHT_CUDA_INFO"
	.sectionflags	@""
	.align	4


	//----- nvinfo : EIATTR_CUDA_API_VERSION
	.align		4
        /*0000*/ 	.byte	0x04, 0x37
        /*0002*/ 	.short	(.L_107 - .L_106)
.L_106:
        /*0004*/ 	.word	0x00000082


	//----- nvinfo : EIATTR_KPARAM_INFO
	.align		4
.L_107:
        /*0008*/ 	.byte	0x04, 0x17
        /*000a*/ 	.short	(.L_109 - .L_108)
.L_108:
        /*000c*/ 	.word	0x00000000
        /*0010*/ 	.short	0x0002
        /*0012*/ 	.short	0x0010
        /*0014*/ 	.byte	0x00, 0xf5, 0x21, 0x00


	//----- nvinfo : EIATTR_KPARAM_INFO
	.align		4
.L_109:
        /*0018*/ 	.byte	0x04, 0x17
        /*001a*/ 	.short	(.L_111 - .L_110)
.L_110:
        /*001c*/ 	.word	0x00000000
        /*0020*/ 	.short	0x0001
        /*0022*/ 	.short	0x0008
        /*0024*/ 	.byte	0x00, 0xf0, 0x11, 0x00


	//----- nvinfo : EIATTR_KPARAM_INFO
	.align		4
.L_111:
        /*0028*/ 	.byte	0x04, 0x17
        /*002a*/ 	.short	(.L_113 - .L_112)
.L_112:
        /*002c*/ 	.word	0x00000000
        /*0030*/ 	.short	0x0000
        /*0032*/ 	.short	0x0000
        /*0034*/ 	.byte	0x00, 0xf5, 0x21, 0x00


	//----- nvinfo : EIATTR_SPARSE_MMA_MASK
	.align		4
.L_113:
        /*0038*/ 	.byte	0x03, 0x50
        /*003a*/ 	.short	0x0000


	//----- nvinfo : EIATTR_MAXREG_COUNT
	.align		4
        /*003c*/ 	.byte	0x03, 0x1b
        /*003e*/ 	.short	0x00ff


	//----- nvinfo : EIATTR_NUM_BARRIERS
	.align		4
        /*0040*/ 	.byte	0x02, 0x4c
        /*0042*/ 	.byte	0x01
	.zero		1


	//----- nvinfo : EIATTR_MERCURY_ISA_VERSION
	.align		4
        /*0044*/ 	.byte	0x03, 0x5f
        /*0046*/ 	.short	0x0101


	//----- nvinfo : EIATTR_VRC_CTA_INIT_COUNT
	.align		4
        /*0048*/ 	.byte	0x02, 0x4a
	.zero		1
	.zero		1


	//----- nvinfo : EIATTR_EXIT_INSTR_OFFSETS
	.align		4
        /*004c*/ 	.byte	0x04, 0x1c
        /*004e*/ 	.short	(.L_115 - .L_114)


	//   ....[0]....
.L_114:
        /*0050*/ 	.word	0x00000340


	//   ....[1]....
        /*0054*/ 	.word	0x000003c0


	//----- nvinfo : EIATTR_CRS_STACK_SIZE
	.align		4
.L_115:
        /*0058*/ 	.byte	0x04, 0x1e
        /*005a*/ 	.short	(.L_117 - .L_116)
.L_116:
        /*005c*/ 	.word	0x00000000


	//----- nvinfo : EIATTR_CBANK_PARAM_SIZE
	.align		4
.L_117:
        /*0060*/ 	.byte	0x03, 0x19
        /*0062*/ 	.short	0x0018


	//----- nvinfo : EIATTR_PARAM_CBANK
	.align		4
        /*0064*/ 	.byte	0x04, 0x0a
        /*0066*/ 	.short	(.L_119 - .L_118)
	.align		4
.L_118:
        /*0068*/ 	.word	index@(.nv.constant0._Z16get_bounding_boxPdiS_)
        /*006c*/ 	.short	0x0380
        /*006e*/ 	.short	0x0018


	//----- nvinfo : EIATTR_SW_WAR
	.align		4
.L_119:
        /*0070*/ 	.byte	0x04, 0x36
        /*0072*/ 	.short	(.L_121 - .L_120)
.L_120:
        /*0074*/ 	.word	0x00000008
.L_121:


//--------------------- .nv.info._Z7add_entP7OcttreeP8Entitiesj --------------------------
	.section	.nv.info._Z7add_entP7OcttreeP8Entitiesj,"",@"SHT_CUDA_INFO"
	.sectionflags	@""
	.align	4


	//----- nvinfo : EIATTR_CUDA_API_VERSION
	.align		4
        /*0000*/ 	.byte	0x04, 0x37
        /*0002*/ 	.short	(.L_123 - .L_122)
.L_122:
        /*0004*/ 	.word	0x00000082


	//----- nvinfo : EIATTR_KPARAM_INFO
	.align		4
.L_123:
        /*0008*/ 	.byte	0x04, 0x17
        /*000a*/ 	.short	(.L_125 - .L_124)
.L_124:
        /*000c*/ 	.word	0x00000000
        /*0010*/ 	.short	0x0002
        /*0012*/ 	.short	0x0010
        /*0014*/ 	.byte	0x00, 0xf0, 0x11, 0x00


	//----- nvinfo : EIATTR_KPARAM_INFO
	.align		4
.L_125:
        /*0018*/ 	.byte	0x04, 0x17
        /*001a*/ 	.short	(.L_127 - .L_126)
.L_126:
        /*001c*/ 	.word	0x00000000
        /*0020*/ 	.short	0x0001
        /*0022*/ 	.short	0x0008
        /*0024*/ 	.byte	0x00, 0xf5, 0x21, 0x00


	//----- nvinfo : EIATTR_KPARAM_INFO
	.align		4
.L_127:
        /*0028*/ 	.byte	0x04, 0x17
        /*002a*/ 	.short	(.L_129 - .L_128)
.L_128:
        /*002c*/ 	.word	0x00000000
        /*0030*/ 	.short	0x0000
        /*0032*/ 	.short	0x0000
        /*0034*/ 	.byte	0x00, 0xf5, 0x21, 0x00


	//----- nvinfo : EIATTR_SPARSE_MMA_MASK
	.align		4
.L_129:
        /*0038*/ 	.byte	0x03, 0x50
        /*003a*/ 	.short	0x0000


	//----- nvinfo : EIATTR_MAXREG_COUNT
	.align		4
        /*003c*/ 	.byte	0x03, 0x1b
        /*003e*/ 	.short	0x00ff


	//----- nvinfo : EIATTR_MERCURY_ISA_VERSION
	.align		4
        /*0040*/ 	.byte	0x03, 0x5f
        /*0042*/ 	.short	0x0101


	//----- nvinfo : EIATTR_INT_WARP_WIDE_INSTR_OFFSETS
	.align		4
        /*0044*/ 	.byte	0x04, 0x31
        /*0046*/ 	.short	(.L_131 - .L_130)


	//   ....[0]....
.L_130:
        /*0048*/ 	.word	0x00000460


	//   ....[1]....
        /*004c*/ 	.word	0x000004f0


	//   ....[2]....
        /*0050*/ 	.word	0x00000c70


	//   ....[3]....
        /*0054*/ 	.word	0x00000d00


	//----- nvinfo : EIATTR_VRC_CTA_INIT_COUNT
	.align		4
.L_131:
        /*0058*/ 	.byte	0x02, 0x4a
	.zero		1
	.zero		1


	//----- nvinfo : EIATTR_EXIT_INSTR_OFFSETS
	.align		4
        /*005c*/ 	.byte	0x04, 0x1c
        /*005e*/ 	.short	(.L_133 - .L_132)


	//   ....[0]....
.L_132:
        /*0060*/ 	.word	0x00000070


	//   ....[1]....
        /*0064*/ 	.word	0x00001930


	//----- nvinfo : EIATTR_CRS_STACK_SIZE
	.align		4
.L_133:
        /*0068*/ 	.byte	0x04, 0x1e
        /*006a*/ 	.short	(.L_135 - .L_134)
.L_134:
        /*006c*/ 	.word	0x00000000


	//----- nvinfo : EIATTR_CBANK_PARAM_SIZE
	.align		4
.L_135:
        /*0070*/ 	.byte	0x03, 0x19
        /*0072*/ 	.short	0x0014


	//----- nvinfo : EIATTR_PARAM_CBANK
	.align		4
        /*0074*/ 	.byte	0x04, 0x0a
        /*0076*/ 	.short	(.L_137 - .L_136)
	.align		4
.L_136:
        /*0078*/ 	.word	index@(.nv.constant0._Z7add_entP7OcttreeP8Entitiesj)
        /*007c*/ 	.short	0x0380
        /*007e*/ 	.short	0x0014


	//----- nvinfo : EIATTR_SW_WAR
	.align		4
.L_137:
        /*0080*/ 	.byte	0x04, 0x36
        /*0082*/ 	.short	(.L_139 - .L_138)
.L_138:
        /*0084*/ 	.word	0x00000008
.L_139:


//--------------------- .nv.callgraph             --------------------------
	.section	.nv.callgraph,"",@"SHT_CUDA_CALLGRAPH"
	.align	4
	.sectionentsize	8
	.align		4
        /*0000*/ 	.word	0x00000000
	.align		4
        /*0004*/ 	.word	0xffffffff
	.align		4
        /*0008*/ 	.word	0x00000000
	.align		4
        /*000c*/ 	.word	0xfffffffe
	.align		4
        /*0010*/ 	.word	0x00000000
	.align		4
        /*0014*/ 	.word	0xfffffffd
	.align		4
        /*0018*/ 	.word	0x00000000
	.align		4
        /*001c*/ 	.word	0xfffffffc


//--------------------- .nv.constant2._Z8set_treeP7Octtree --------------------------
	.section	.nv.constant2._Z8set_treeP7Octtree,"a",@progbits
	.sectionflags	@""
	.align	4
.nv.constant2._Z8set_treeP7Octtree:
        /*0000*/ 	.byte	0x40, 0x01, 0x00, 0x00, 0xa0, 0x01, 0x00, 0x00, 0xd0, 0x00, 0x00, 0x00, 0xe0, 0x04, 0x00, 0x00
        /*0010*/ 	.byte	0x20, 0x03, 0x00, 0x00, 0xa0, 0x02, 0x00, 0x00, 0xe0, 0x04, 0x00, 0x00, 0x60, 0x04, 0x00, 0x00
        /*0020*/ 	.byte	0xf0, 0x03, 0x00, 0x00, 0xe0, 0x04, 0x00, 0x00


//--------------------- .text._Z8set_treeP7Octtree --------------------------
	.section	.text._Z8set_treeP7Octtree,"ax",@progbits
	.align	128
        .global         _Z8set_treeP7Octtree
        .type           _Z8set_treeP7Octtree,@function
        .size           _Z8set_treeP7Octtree,(.L_x_309 - _Z8set_treeP7Octtree)
        .other          _Z8set_treeP7Octtree,@"STO_CUDA_ENTRY STV_DEFAULT"
_Z8set_treeP7Octtree:
.text._Z8set_treeP7Octtree:
[----:B------:R-:W-:Y:S08]  /*0000*/  LDC R1, c[0x0][0x37c] ;  /* 0x0000df00ff017b82 */ /* 0x000ff00000000800 */
[----:B------:R-:W0:Y:S01]  /*0010*/  LDC.64 R2, c[0x0][0x380] ;  /* 0x0000e000ff027b82 */ /* 0x000e220000000a00 */
[----:B------:R-:W0:Y:S02]  /*0020*/  LDCU.64 UR4, c[0x0][0x358] ;  /* 0x00006b00ff0477ac */ /* 0x000e240008000a00 */
[----:B0-----:R0:W5:Y:S01]  /*0030*/  LDG.E R0, desc[UR4][R2.64+0x4] ;  /* 0x0000040402007981 */ /* 0x001162000c1e1900 */
[----:B------:R-:W-:Y:S01]  /*0040*/  BSSY.RECONVERGENT B0, `(.L_x_0) ;  /* 0x000004a000007945 */ /* 0x000fe20003800200 */
[----:B------:R-:W1:Y:S02]  /*0050*/  S2R R4, SR_TID.Y ;  /* 0x0000000000047919 */ /* 0x000e640000002200 */
[----:B-1----:R-:W-:-:S13]  /*0060*/  ISETP.GT.AND P0, PT, R4, 0x2, PT ;  /* 0x000000020400780c */ /* 0x002fda0003f04270 */
[----:B0-----:R-:W-:Y:S05]  /*0070*/  @P0 BRA `(.L_x_1) ;  /* 0x0000000000680947 */ /* 0x001fea0003800000 */
[----:B------:R-:W-:-:S05]  /*0080*/  VIMNMX.U32 R4, PT, PT, R4, 0x3, PT ;  /* 0x0000000304047848 */ /* 0x000fca0003fe0000 */
[----:B------:R-:W-:-:S04]  /*0090*/  IMAD.SHL.U32 R6, R4, 0x4, RZ ;  /* 0x0000000404067824 */ /* 0x000fc800078e00ff */
[----:B------:R-:W0:Y:S02]  /*00a0*/  LDC R4, c[0x2][R6] ;  /* 0x0080000006047b82 */ /* 0x000e240000000800 */
[----:B0-----:R-:W-:-:S04]  /*00b0*/  SHF.R.S32.HI R5, RZ, 0x1f, R4 ;  /* 0x0000001fff057819 */ /* 0x001fc80000011404 */
.L_x_293:
[----:B------:R-:W-:Y:S05]  /*00c0*/  BRX R4 -0xd0                                                             (*"BRANCH_TARGETS .L_x_294,.L_x_295,.L_x_296,.L_x_297"*) ;  /* 0xfffffffc04cc7949 */ /* 0x000fea000383ffff */
.L_x_296:
[----:B------:R-:W0:Y:S02]  /*00d0*/  S2R R4, SR_TID.X ;  /* 0x0000000000047919 */ /* 0x000e240000002100 */
[----:B0-----:R-:W-:-:S13]  /*00e0*/  ISETP.NE.AND P0, PT, R4, RZ, PT ;  /* 0x000000ff0400720c */ /* 0x001fda0003f05270 */
[----:B------:R-:W-:Y:S05]  /*00f0*/  @P0 EXIT ;  /* 0x000000000000094d */ /* 0x000fea0003800000 */
[----:B------:R-:W2:Y:S02]  /*0100*/  LDG.E.64 R2, desc[UR4][R2.64+0x18] ;  /* 0x0000180402027981 */ /* 0x000ea4000c1e1b00 */
[----:B--2--5:R-:W-:-:S05]  /*0110*/  IMAD.WIDE R4, R0, 0x8, R2 ;  /* 0x0000000800047825 */ /* 0x024fca00078e0202 */
[----:B------:R-:W-:Y:S01]  /*0120*/  STG.E.64 desc[UR4][R4.64], RZ ;  /* 0x000000ff04007986 */ /* 0x000fe2000c101b04 */
[----:B------:R-:W-:Y:S05]  /*0130*/  EXIT ;  /* 0x000000000000794d */ /* 0x000fea0003800000 */
.L_x_294:
[----:B------:R-:W0:Y:S02]  /*0140*/  S2R R4, SR_TID.X ;  /* 0x0000000000047919 */ /* 0x000e240000002100 */
[----:B0-----:R-:W-:-:S13]  /*0150*/  ISETP.NE.AND P0, PT, R4, RZ, PT ;  /* 0x000000ff0400720c */ /* 0x001fda0003f05270 */
[----:B------:R-:W-:Y:S05]  /*0160*/  @P0 EXIT ;  /* 0x000000000000094d */ /* 0x000fea0003800000 */
[----:B-----5:R-:W-:-:S05]  /*0170*/  VIADD R5, R0, 0x1 ;  /* 0x0000000100057836 */ /* 0x020fca0000000000 */
[----:B------:R-:W-:Y:S01]  /*0180*/  STG.E desc[UR4][R2.64], R5 ;  /* 0x0000000502007986 */ /* 0x000fe2000c101904 */
[----:B------:R-:W-:Y:S05]  /*0190*/  EXIT ;  /* 0x000000000000794d */ /* 0x000fea0003800000 */
.L_x_295:
[----:B------:R-:W0:Y:S02]  /*01a0*/  S2R R5, SR_TID.X ;  /* 0x0000000000057919 */ /* 0x000e240000002100 */
[----:B0-----:R-:W-:-:S13]  /*01b0*/  ISETP.GT.U32.AND P0, PT, R5, 0x2, PT ;  /* 0x000000020500780c */ /* 0x001fda0003f04070 */
[----:B------:R-:W-:Y:S05]  /*01c0*/  @P0 EXIT ;  /* 0x000000000000094d */ /* 0x000fea0003800000 */
[----:B------:R-:W2:Y:S01]  /*01d0*/  LDG.E.64 R2, desc[UR4][R2.64+0x20] ;  /* 0x0000200402027981 */ /* 0x000ea2000c1e1b00 */
[----:B-----5:R-:W-:-:S04]  /*01e0*/  IMAD R5, R0, 0x3, R5 ;  /* 0x0000000300057824 */ /* 0x020fc800078e0205 */
[----:B--2---:R-:W-:-:S05]  /*01f0*/  IMAD.WIDE.U32 R4, R5, 0x8, R2 ;  /* 0x0000000805047825 */ /* 0x004fca00078e0002 */
[----:B------:R-:W-:Y:S01]  /*0200*/  STG.E.64 desc[UR4][R4.64], RZ ;  /* 0x000000ff04007986 */ /* 0x000fe2000c101b04 */
[----:B------:R-:W-:Y:S05]  /*0210*/  EXIT ;  /* 0x000000000000794d */ /* 0x000fea0003800000 */
.L_x_1:
[----:B------:R-:W-:-:S13]  /*0220*/  ISETP.GT.AND P0, PT, R4, 0x4, PT ;  /* 0x000000040400780c */ /* 0x000fda0003f04270 */
[----:B------:R-:W-:Y:S05]  /*0230*/  @P0 BRA `(.L_x_2) ;  /* 0x0000000000540947 */ /* 0x000fea0003800000 */
[----:B------:R-:W-:-:S05]  /*0240*/  IMAD.MOV.U32 R5, RZ, RZ, -0x3 ;  /* 0xfffffffdff057424 */ /* 0x000fca00078e00ff */
[----:B------:R-:W-:-:S05]  /*0250*/  VIADDMNMX.U32 R4, R4, R5, 0x2, PT ;  /* 0x0000000204047446 */ /* 0x000fca0003800005 */
[----:B------:R-:W-:-:S04]  /*0260*/  IMAD.SHL.U32 R6, R4, 0x4, RZ ;  /* 0x0000000404067824 */ /* 0x000fc800078e00ff */
[----:B------:R-:W0:Y:S02]  /*0270*/  LDC R4, c[0x2][R6+0x10] ;  /* 0x0080040006047b82 */ /* 0x000e240000000800 */
[----:B0-----:R-:W-:-:S04]  /*0280*/  SHF.R.S32.HI R5, RZ, 0x1f, R4 ;  /* 0x0000001fff057819 */ /* 0x001fc80000011404 */
.L_x_298:
[----:B------:R-:W-:Y:S05]  /*0290*/  BRX R4 -0x2a0                                                            (*"BRANCH_TARGETS .L_x_299,.L_x_300,.L_x_297"*) ;  /* 0xfffffffc04587949 */ /* 0x000fea000383ffff */
.L_x_300:
[----:B------:R-:W0:Y:S02]  /*02a0*/  S2R R4, SR_TID.X ;  /* 0x0000000000047919 */ /* 0x000e240000002100 */
[----:B0-----:R-:W-:-:S13]  /*02b0*/  ISETP.NE.AND P0, PT, R4, RZ, PT ;  /* 0x000000ff0400720c */ /* 0x001fda0003f05270 */
[----:B------:R-:W-:Y:S05]  /*02c0*/  @P0 EXIT ;  /* 0x000000000000094d */ /* 0x000fea0003800000 */
[----:B------:R-:W2:Y:S01]  /*02d0*/  LDG.E.64 R2, desc[UR4][R2.64+0x28] ;  /* 0x0000280402027981 */ /* 0x000ea2000c1e1b00 */
[----:B------:R-:W-:Y:S01]  /*02e0*/  MOV R7, 0xffffffff ;  /* 0xffffffff00077802 */ /* 0x000fe20000000f00 */
[----:B--2--5:R-:W-:-:S05]  /*02f0*/  IMAD.WIDE R4, R0, 0x4, R2 ;  /* 0x0000000400047825 */ /* 0x024fca00078e0202 */
[----:B------:R-:W-:Y:S01]  /*0300*/  STG.E desc[UR4][R4.64], R7 ;  /* 0x0000000704007986 */ /* 0x000fe2000c101904 */
[----:B------:R-:W-:Y:S05]  /*0310*/  EXIT ;  /* 0x000000000000794d */ /* 0x000fea0003800000 */
.L_x_299:
[----:B------:R-:W0:Y:S02]  /*0320*/  S2R R4, SR_TID.X ;  /* 0x0000000000047919 */ /* 0x000e240000002100 */
[----:B0-----:R-:W-:-:S13]  /*0330*/  ISETP.NE.AND P0, PT, R4, RZ, PT ;  /* 0x000000ff0400720c */ /* 0x001fda0003f05270 */
[----:B------:R-:W-:Y:S05]  /*0340*/  @P0 EXIT ;  /* 0x000000000000094d */ /* 0x000fea0003800000 */
[----:B------:R-:W2:Y:S02]  /*0350*/  LDG.E.64 R2, desc[UR4][R2.64+0x10] ;  /* 0x0000100402027981 */ /* 0x000ea4000c1e1b00 */
[----:B--2--5:R-:W-:-:S05]  /*0360*/  IMAD.WIDE R4, R0, 0x4, R2 ;  /* 0x0000000400047825 */ /* 0x024fca00078e0202 */
[----:B------:R-:W-:Y:S01]  /*0370*/  STG.E desc[UR4][R4.64], RZ ;  /* 0x000000ff04007986 */ /* 0x000fe2000c101904 */
[----:B------:R-:W-:Y:S05]  /*0380*/  EXIT ;  /* 0x000000000000794d */ /* 0x000fea0003800000 */
.L_x_2:
[----:B------:R-:W-:-:S05]  /*0390*/  IMAD.MOV.U32 R5, RZ, RZ, -0x5 ;  /* 0xfffffffbff057424 */ /* 0x000fca00078e00ff */
[----:B------:R-:W-:-:S05]  /*03a0*/  VIADDMNMX.U32 R4, R4, R5, 0x2, PT ;  /* 0x0000000204047446 */ /* 0x000fca0003800005 */
[----:B------:R-:W-:-:S04]  /*03b0*/  IMAD.SHL.U32 R6, R4, 0x4, RZ ;  /* 0x0000000404067824 */ /* 0x000fc800078e00ff */
[----:B------:R-:W0:Y:S02]  /*03c0*/  LDC R4, c[0x2][R6+0x1c] ;  /* 0x0080070006047b82 */ /* 0x000e240000000800 */
[----:B0-----:R-:W-:-:S04]  /*03d0*/  SHF.R.S32.HI R5, RZ, 0x1f, R4 ;  /* 0x0000001fff057819 */ /* 0x001fc80000011404 */
.L_x_302:
[----:B------:R-:W-:Y:S05]  /*03e0*/  BRX R4 -0x3f0                                                            (*"BRANCH_TARGETS .L_x_303,.L_x_304,.L_x_297"*) ;  /* 0xfffffffc04047949 */ /* 0x000fea000383ffff */
.L_x_304:
[----:B------:R-:W0:Y:S02]  /*03f0*/  S2R R4, SR_TID.X ;  /* 0x0000000000047919 */ /* 0x000e240000002100 */
[----:B0-----:R-:W-:-:S13]  /*0400*/  ISETP.NE.AND P0, PT, R4, RZ, PT ;  /* 0x000000ff0400720c */ /* 0x001fda0003f05270 */
[----:B------:R-:W-:Y:S05]  /*0410*/  @P0 EXIT ;  /* 0x000000000000094d */ /* 0x000fea0003800000 */
[----:B------:R-:W2:Y:S02]  /*0420*/  LDG.E.64 R2, desc[UR4][R2.64+0x38] ;  /* 0x0000380402027981 */ /* 0x000ea4000c1e1b00 */
[----:B--2--5:R-:W-:-:S05]  /*0430*/  IMAD.WIDE R4, R0, 0x4, R2 ;  /* 0x0000000400047825 */ /* 0x024fca00078e0202 */
[----:B------:R-:W-:Y:S01]  /*0440*/  STG.E desc[UR4][R4.64], RZ ;  /* 0x000000ff04007986 */ /* 0x000fe2000c101904 */
[----:B------:R-:W-:Y:S05]  /*0450*/  EXIT ;  /* 0x000000000000794d */ /* 0x000fea0003800000 */
.L_x_303:
[----:B------:R-:W0:Y:S02]  /*0460*/  S2R R5, SR_TID.X ;  /* 0x0000000000057919 */ /* 0x000e240000002100 */
[----:B0-----:R-:W-:-:S13]  /*0470*/  ISETP.GT.U32.AND P0, PT, R5, 0x7, PT ;  /* 0x000000070500780c */ /* 0x001fda0003f04070 */
[----:B------:R-:W-:Y:S05]  /*0480*/  @P0 EXIT ;  /* 0x000000000000094d */ /* 0x000fea0003800000 */
[----:B------:R-:W2:Y:S01]  /*0490*/  LDG.E.64 R2, desc[UR4][R2.64+0x30] ;  /* 0x0000300402027981 */ /* 0x000ea2000c1e1b00 */
[----:B-----5:R-:W-:Y:S01]  /*04a0*/  LEA R5, R0, R5, 0x3 ;  /* 0x0000000500057211 */ /* 0x020fe200078e18ff */
[----:B------:R-:W-:-:S04]  /*04b0*/  IMAD.MOV.U32 R7, RZ, RZ, -0x1 ;  /* 0xffffffffff077424 */ /* 0x000fc800078e00ff */
[----:B--2---:R-:W-:-:S05]  /*04c0*/  IMAD.WIDE.U32 R4, R5, 0x4, R2 ;  /* 0x0000000405047825 */ /* 0x004fca00078e0002 */
[----:B------:R0:W-:Y:S02]  /*04d0*/  STG.E desc[UR4][R4.64], R7 ;  /* 0x0000000704007986 */ /* 0x0001e4000c101904 */
.L_x_297:
[----:B------:R-:W-:Y:S05]  /*04e0*/  BSYNC.RECONVERGENT B0 ;  /* 0x0000000000007941 */ /* 0x000fea0003800200 */
.L_x_0:
[----:B------:R-:W-:Y:S05]  /*04f0*/  EXIT ;  /* 0x000000000000794d */ /* 0x000fea0003800000 */
.L_x_3:
[----:B------:R-:W-:-:S00]  /*0500*/  BRA `(.L_x_3) ;  /* 0xfffffffc00fc7947 */ /* 0x000fc0000383ffff */
[----:B------:R-:W-:-:S00]  /*0510*/  NOP ;  /* 0x0000000000007918 */ /* 0x000fc00000000000 */
        /* <DEDUP_REMOVED lines=14> */
.L_x_309:


//--------------------- .text._Z16get_accelerationP7OcttreeP8Entitiesimj --------------------------
	.section	.text._Z16get_accelerationP7OcttreeP8Entitiesimj,"ax",@progbits
	.align	128
        .global         _Z16get_accelerationP7OcttreeP8Entitiesimj
        .type           _Z16get_accelerationP7OcttreeP8Entitiesimj,@function
        .size           _Z16get_accelerationP7OcttreeP8Entitiesimj,(.L_x_307 - _Z16get_accelerationP7OcttreeP8Entitiesimj)
        .other          _Z16get_accelerationP7OcttreeP8Entitiesimj,@"STO_CUDA_ENTRY STV_DEFAULT"
_Z16get_accelerationP7OcttreeP8Entitiesimj:
.text._Z16get_accelerationP7OcttreeP8Entitiesimj:
[----:B------:R-:W-:Y:S01]  /*0000*/  LDC R1, c[0x0][0x37c] ;  /* 0x0000df00ff017b82 */ /* 0x000fe20000000800 */
[----:B------:R-:W0:Y:S01]  /*0010*/  S2R R9, SR_TID.X ;  /* 0x0000000000097919 */ /* 0x000e220000002100 */
[----:B------:R-:W1:Y:S01]  /*0020*/  LDCU UR4, c[0x0][0x370] ;  /* 0x00006e00ff0477ac */ /* 0x000e620008000800 */
[----:B------:R-:W0:Y:S01]  /*0030*/  S2R R10, SR_TID.Y ;  /* 0x00000000000a7919 */ /* 0x000e220000002200 */
[----:B------:R-:W0:Y:S01]  /*0040*/  LDCU UR5, c[0x0][0x360] ;  /* 0x00006c00ff0577ac */ /* 0x000e220008000800 */
[----:B------:R-:W1:Y:S01]  /*0050*/  S2R R3, SR_CTAID.X ;  /* 0x0000000000037919 */ /* 0x000e620000002500 */
[----:B------:R-:W2:Y:S01]  /*0060*/  LDCU UR6, c[0x0][0x390] ;  /* 0x00007200ff0677ac */ /* 0x000ea20008000800 */
[----:B0-----:R-:W-:-:S04]  /*0070*/  IMAD R0, R10, UR5, R9 ;  /* 0x000000050a007c24 */ /* 0x001fc8000f8e0209 */
[----:B-1----:R-:W-:-:S05]  /*0080*/  IMAD R8, R3, UR4, R0 ;  /* 0x0000000403087c24 */ /* 0x002fca000f8e0200 */
[----:B--2---:R-:W-:-:S13]  /*0090*/  ISETP.GE.AND P0, PT, R8, UR6, PT ;  /* 0x0000000608007c0c */ /* 0x004fda000bf06270 */
[----:B------:R-:W-:Y:S05]  /*00a0*/  @P0 EXIT ;  /* 0x000000000000094d */ /* 0x000fea0003800000 */
[----:B------:R-:W0:Y:S01]  /*00b0*/  LDC.64 R2, c[0x0][0x380] ;  /* 0x0000e000ff027b82 */ /* 0x000e220000000a00 */
[----:B------:R-:W0:Y:S02]  /*00c0*/  LDCU.64 UR6, c[0x0][0x358] ;  /* 0x00006b00ff0677ac */ /* 0x000e240008000a00 */
[----:B0-----:R-:W2:Y:S01]  /*00d0*/  LDG.E.64 R36, desc[UR6][R2.64+0x8] ;  /* 0x0000080602247981 */ /* 0x001ea2000c1e1b00 */
[----:B------:R-:W-:Y:S01]  /*00e0*/  MOV R0, 0x400 ;  /* 0x0000040000007802 */ /* 0x000fe20000000f00 */
[----:B------:R-:W-:Y:S01]  /*00f0*/  BSSY.RECONVERGENT B3, `(.L_x_4) ;  /* 0x000014c000037945 */ /* 0x000fe20003800200 */
[----:B------:R-:W0:Y:S03]  /*0100*/  S2R R11, SR_CgaCtaId ;  /* 0x00000000000b7919 */ /* 0x000e260000008800 */
[C---:B------:R-:W-:Y:S02]  /*0110*/  VIADD R4, R0.reuse, 0x40 ;  /* 0x0000004000047836 */ /* 0x040fe40000000000 */
[----:B------:R-:W-:-:S03]  /*0120*/  VIADD R5, R0, 0x48 ;  /* 0x0000004800057836 */ /* 0x000fc60000000000 */
[C---:B0-----:R-:W-:Y:S02]  /*0130*/  LEA R4, R11.reuse, R4, 0x18 ;  /* 0x000000040b047211 */ /* 0x041fe400078ec0ff */
[C---:B------:R-:W-:Y:S02]  /*0140*/  LEA R7, R11.reuse, R0, 0x18 ;  /* 0x000000000b077211 */ /* 0x040fe400078ec0ff */
[----:B------:R-:W-:Y:S01]  /*0150*/  LEA R5, R11, R5, 0x18 ;  /* 0x000000050b057211 */ /* 0x000fe200078ec0ff */
[C---:B------:R-:W-:Y:S01]  /*0160*/  IMAD R6, R10.reuse, 0x4, R4 ;  /* 0x000000040a067824 */ /* 0x040fe200078e0204 */
[----:B------:R-:W-:Y:S01]  /*0170*/  MOV R4, R8 ;  /* 0x0000000800047202 */ /* 0x000fe20000000f00 */
[C---:B------:R-:W-:Y:S02]  /*0180*/  IMAD R7, R10.reuse, 0x18, R7 ;  /* 0x000000180a077824 */ /* 0x040fe400078e0207 */
[----:B------:R-:W-:Y:S01]  /*0190*/  IMAD R5, R10, 0x4, R5 ;  /* 0x000000040a057824 */ /* 0x000fe200078e0205 */
[----:B--2---:R-:W-:-:S11]  /*01a0*/  DADD R36, R36, R36 ;  /* 0x0000000024247229 */ /* 0x004fd60000000024 */
.L_x_28:
[----:B------:R-:W0:Y:S02]  /*01b0*/  LDC.64 R10, c[0x0][0x388] ;  /* 0x0000e200ff0a7b82 */ /* 0x000e240000000a00 */
[----:B0-2---:R-:W2:Y:S06]  /*01c0*/  LDG.E.64 R10, desc[UR6][R10.64] ;  /* 0x000000060a0a7981 */ /* 0x005eac000c1e1b00 */
[----:B------:R-:W0:Y:S01]  /*01d0*/  LDC.64 R14, c[0x0][0x380] ;  /* 0x0000e000ff0e7b82 */ /* 0x000e220000000a00 */
[----:B------:R-:W-:Y:S01]  /*01e0*/  IMAD R13, R4, 0x3, RZ ;  /* 0x00000003040d7824 */ /* 0x000fe200078e02ff */
[----:B0-----:R0:W5:Y:S03]  /*01f0*/  LDG.E R2, desc[UR6][R14.64+0x4] ;  /* 0x000004060e027981 */ /* 0x001166000c1e1900 */
[----:B--2---:R-:W-:-:S05]  /*0200*/  IMAD.WIDE R12, R13, 0x8, R10 ;  /* 0x000000080d0c7825 */ /* 0x004fca00078e020a */
[----:B------:R0:W5:Y:S04]  /*0210*/  LDG.E.64 R34, desc[UR6][R12.64] ;  /* 0x000000060c227981 */ /* 0x000168000c1e1b00 */
[----:B------:R0:W5:Y:S04]  /*0220*/  LDG.E.64 R32, desc[UR6][R12.64+0x8] ;  /* 0x000008060c207981 */ /* 0x000168000c1e1b00 */
[----:B------:R0:W5:Y:S01]  /*0230*/  LDG.E.64 R30, desc[UR6][R12.64+0x10] ;  /* 0x000010060c1e7981 */ /* 0x000162000c1e1b00 */
[----:B------:R-:W-:Y:S01]  /*0240*/  BSSY.RECONVERGENT B2, `(.L_x_5) ;  /* 0x000011b000027945 */ /* 0x000fe20003800200 */
[----:B------:R-:W-:Y:S01]  /*0250*/  IMAD.MOV.U32 R3, RZ, RZ, RZ ;  /* 0x000000ffff037224 */ /* 0x000fe200078e00ff */
[----:B------:R-:W-:-:S02]  /*0260*/  CS2R R28, SRZ ;  /* 0x00000000001c7805 */ /* 0x000fc4000001ff00 */
[----:B------:R-:W-:Y:S02]  /*0270*/  CS2R R26, SRZ ;  /* 0x00000000001a7805 */ /* 0x000fe4000001ff00 */
[----:B------:R-:W-:-:S07]  /*0280*/  CS2R R24, SRZ ;  /* 0x0000000000187805 */ /* 0x000fce000001ff00 */
.L_x_27:
[----:B------:R-:W-:Y:S01]  /*0290*/  BSSY.RECONVERGENT B1, `(.L_x_6) ;  /* 0x000010a000017945 */ /* 0x000fe20003800200 */
[----:B-1---5:R-:W-:Y:S02]  /*02a0*/  IMAD.SHL.U32 R2, R2, 0x8, RZ ;  /* 0x0000000802027824 */ /* 0x022fe400078e00ff */
[----:B0-----:R-:W-:-:S07]  /*02b0*/  IMAD.MOV.U32 R0, RZ, RZ, RZ ;  /* 0x000000ffff007224 */ /* 0x001fce00078e00ff */
.L_x_26:
[----:B------:R-:W-:-:S13]  /*02c0*/  ISETP.NE.AND P1, PT, R9, RZ, PT ;  /* 0x000000ff0900720c */ /* 0x000fda0003f25270 */
[----:B0-----:R-:W0:Y:S02]  /*02d0*/  @!P1 LDC.64 R12, c[0x0][0x380] ;  /* 0x0000e000ff0c9b82 */ /* 0x001e240000000a00 */
[----:B0-----:R-:W2:Y:S02]  /*02e0*/  @!P1 LDG.E.64 R10, desc[UR6][R12.64+0x30] ;  /* 0x000030060c0a9981 */ /* 0x001ea4000c1e1b00 */
[----:B--2---:R-:W-:-:S06]  /*02f0*/  @!P1 IMAD.WIDE R10, R2, 0x4, R10 ;  /* 0x00000004020a9825 */ /* 0x004fcc00078e020a */
[----:B------:R-:W2:Y:S04]  /*0300*/  @!P1 LDG.E R11, desc[UR6][R10.64] ;  /* 0x000000060a0b9981 */ /* 0x000ea8000c1e1900 */
[----:B--2---:R-:W-:Y:S01]  /*0310*/  @!P1 STS [R6], R11 ;  /* 0x0000000b06009388 */ /* 0x004fe20000000800 */
[----:B------:R0:W-:Y:S06]  /*0320*/  MEMBAR.SC.CTA ;  /* 0x0000000000007992 */ /* 0x0001ec0000000000 */
[----:B0-----:R-:W0:Y:S01]  /*0330*/  LDS R43, [R6] ;  /* 0x00000000062b7984 */ /* 0x001e220000000800 */
[----:B------:R-:W-:Y:S01]  /*0340*/  VIADD R0, R0, 0x1 ;  /* 0x0000000100007836 */ /* 0x000fe20000000000 */
[----:B------:R-:W-:Y:S04]  /*0350*/  BSSY.RECONVERGENT B0, `(.L_x_7) ;  /* 0x00000fb000007945 */ /* 0x000fe80003800200 */
[----:B------:R-:W-:-:S02]  /*0360*/  ISETP.NE.AND P2, PT, R0, 0x8, PT ;  /* 0x000000080000780c */ /* 0x000fc40003f45270 */
[----:B0-----:R-:W-:-:S13]  /*0370*/  ISETP.GE.AND P0, PT, R43, RZ, PT ;  /* 0x000000ff2b00720c */ /* 0x001fda0003f06270 */
[----:B------:R-:W-:Y:S05]  /*0380*/  @!P0 BRA `(.L_x_8) ;  /* 0x0000000c00dc8947 */ /* 0x000fea0003800000 */
[----:B------:R-:W0:Y:S02]  /*0390*/  LDC.64 R10, c[0x0][0x380] ;  /* 0x0000e000ff0a7b82 */ /* 0x000e240000000a00 */
[----:B0-----:R-:W2:Y:S04]  /*03a0*/  LDG.E.64 R12, desc[UR6][R10.64+0x20] ;  /* 0x000020060a0c7981 */ /* 0x001ea8000c1e1b00 */
[----:B------:R-:W3:Y:S04]  /*03b0*/  LDG.E.64 R14, desc[UR6][R10.64+0x18] ;  /* 0x000018060a0e7981 */ /* 0x000ee8000c1e1b00 */
[----:B------:R-:W4:Y:S01]  /*03c0*/  LDG.E.64 R18, desc[UR6][R10.64+0x38] ;  /* 0x000038060a127981 */ /* 0x000f22000c1e1b00 */
[----:B------:R-:W-:Y:S01]  /*03d0*/  IMAD R17, R43, 0x3, RZ ;  /* 0x000000032b117824 */ /* 0x000fe200078e02ff */
[----:B------:R-:W0:Y:S01]  /*03e0*/  S2R R42, SR_CgaCtaId ;  /* 0x00000000002a7919 */ /* 0x000e220000008800 */
[----:B------:R-:W1:Y:S02]  /*03f0*/  S2R R39, SR_TID.Y ;  /* 0x0000000000277919 */ /* 0x000e640000002200 */
[----:B--2---:R-:W-:-:S04]  /*0400*/  IMAD.WIDE.U32 R16, R17, 0x8, R12 ;  /* 0x0000000811107825 */ /* 0x004fc800078e000c */
[C---:B---3--:R-:W-:Y:S01]  /*0410*/  IMAD.WIDE.U32 R12, R43.reuse, 0x8, R14 ;  /* 0x000000082b0c7825 */ /* 0x048fe200078e000e */
[----:B------:R-:W2:Y:S03]  /*0420*/  LDG.E.64 R22, desc[UR6][R16.64] ;  /* 0x0000000610167981 */ /* 0x000ea6000c1e1b00 */
[----:B----4-:R-:W-:Y:S01]  /*0430*/  IMAD.WIDE.U32 R18, R43, 0x4, R18 ;  /* 0x000000042b127825 */ /* 0x010fe200078e0012 */
[----:B------:R-:W3:Y:S04]  /*0440*/  LDG.E.64 R20, desc[UR6][R16.64+0x8] ;  /* 0x0000080610147981 */ /* 0x000ee8000c1e1b00 */
[----:B------:R-:W4:Y:S04]  /*0450*/  LDG.E.64 R14, desc[UR6][R16.64+0x10] ;  /* 0x00001006100e7981 */ /* 0x000f28000c1e1b00 */
[----:B------:R-:W5:Y:S04]  /*0460*/  LDG.E.64 R12, desc[UR6][R12.64] ;  /* 0x000000060c0c7981 */ /* 0x000f68000c1e1b00 */
[----:B------:R-:W5:Y:S01]  /*0470*/  LDG.E R40, desc[UR6][R18.64] ;  /* 0x0000000612287981 */ /* 0x000f62000c1e1900 */
[----:B------:R-:W-:-:S04]  /*0480*/  MOV R41, 0x400 ;  /* 0x0000040000297802 */ /* 0x000fc80000000f00 */
[----:B------:R-:W-:-:S04]  /*0490*/  IADD3 R38, PT, PT, R41, 0x30, RZ ;  /* 0x0000003029267810 */ /* 0x000fc80007ffe0ff */
[----:B0-----:R-:W-:-:S05]  /*04a0*/  LEA R38, R42, R38, 0x18 ;  /* 0x000000262a267211 */ /* 0x001fca00078ec0ff */
[----:B-1----:R-:W-:Y:S01]  /*04b0*/  IMAD R39, R39, 0x8, R38 ;  /* 0x0000000827277824 */ /* 0x002fe200078e0226 */
[----:B------:R-:W-:Y:S01]  /*04c0*/  ISETP.NE.AND P0, PT, R43, R4, PT ;  /* 0x000000042b00720c */ /* 0x000fe20003f05270 */
[----:B--2---:R0:W-:Y:S04]  /*04d0*/  STS.64 [R7], R22 ;  /* 0x0000001607007388 */ /* 0x0041e80000000a00 */
[----:B---3--:R0:W-:Y:S04]  /*04e0*/  STS.64 [R7+0x8], R20 ;  /* 0x0000081407007388 */ /* 0x0081e80000000a00 */
[----:B----4-:R0:W-:Y:S04]  /*04f0*/  STS.64 [R7+0x10], R14 ;  /* 0x0000100e07007388 */ /* 0x0101e80000000a00 */
[----:B-----5:R0:W-:Y:S04]  /*0500*/  STS.64 [R39], R12 ;  /* 0x0000000c27007388 */ /* 0x0201e80000000a00 */
[----:B------:R0:W-:Y:S01]  /*0510*/  STS [R5], R40 ;  /* 0x0000002805007388 */ /* 0x0001e20000000800 */
[----:B------:R-:W-:Y:S05]  /*0520*/  @!P0 BRA `(.L_x_8) ;  /* 0x0000000c00748947 */ /* 0x000fea0003800000 */
[----:B------:R-:W2:Y:S02]  /*0530*/  LDG.E R10, desc[UR6][R10.64+0x4] ;  /* 0x000004060a0a7981 */ /* 0x000ea4000c1e1900 */
[----:B--2---:R-:W-:-:S13]  /*0540*/  ISETP.GE.AND P0, PT, R43, R10, PT ;  /* 0x0000000a2b00720c */ /* 0x004fda0003f06270 */
[----:B------:R-:W-:Y:S05]  /*0550*/  @!P0 BRA `(.L_x_9) ;  /* 0x0000000400408947 */ /* 0x000fea0003800000 */
[----:B------:R-:W-:Y:S01]  /*0560*/  LEA R41, R42, R41, 0x18 ;  /* 0x000000292a297211 */ /* 0x000fe200078ec0ff */
[----:B------:R-:W-:Y:S01]  /*0570*/  IMAD.MOV.U32 R46, RZ, RZ, 0x0 ;  /* 0x00000000ff2e7424 */ /* 0x000fe200078e00ff */
[----:B------:R-:W-:Y:S01]  /*0580*/  BSSY.RECONVERGENT B4, `(.L_x_10) ;  /* 0x000001c000047945 */ /* 0x000fe20003800200 */
[----:B------:R-:W-:Y:S02]  /*0590*/  IMAD.MOV.U32 R47, RZ, RZ, 0x3fd80000 ;  /* 0x3fd80000ff2f7424 */ /* 0x000fe400078e00ff */
[----:B------:R-:W1:Y:S04]  /*05a0*/  LDS.128 R16, [R41] ;  /* 0x0000000029107984 */ /* 0x000e680000000c00 */
[----:B------:R-:W2:Y:S01]  /*05b0*/  LDS.64 R10, [R41+0x10] ;  /* 0x00001000290a7984 */ /* 0x000ea20000000a00 */
[----:B-1----:R-:W-:-:S02]  /*05c0*/  DADD R18, R32, -R18 ;  /* 0x0000000020127229 */ /* 0x002fc40000000812 */
[----:B------:R-:W-:Y:S02]  /*05d0*/  DADD R16, R34, -R16 ;  /* 0x0000000022107229 */ /* 0x000fe40000000810 */
[----:B--2---:R-:W-:-:S04]  /*05e0*/  DADD R10, R30, -R10 ;  /* 0x000000001e0a7229 */ /* 0x004fc8000000080a */
[----:B------:R-:W-:-:S08]  /*05f0*/  DMUL R18, R18, R18 ;  /* 0x0000001212127228 */ /* 0x000fd00000000000 */
[----:B------:R-:W-:-:S08]  /*0600*/  DFMA R18, R16, R16, R18 ;  /* 0x000000101012722b */ /* 0x000fd00000000012 */
[----:B------:R-:W-:-:S06]  /*0610*/  DFMA R44, R10, R10, R18 ;  /* 0x0000000a0a2c722b */ /* 0x000fcc0000000012 */
[----:B------:R-:W1:Y:S04]  /*0620*/  MUFU.RSQ64H R17, R45 ;  /* 0x0000002d00117308 */ /* 0x000e680000001c00 */
[----:B------:R-:W-:-:S05]  /*0630*/  VIADD R16, R45, 0xfcb00000 ;  /* 0xfcb000002d107836 */ /* 0x000fca0000000000 */
[----:B------:R-:W-:Y:S01]  /*0640*/  ISETP.GE.U32.AND P0, PT, R16, 0x7ca00000, PT ;  /* 0x7ca000001000780c */ /* 0x000fe20003f06070 */
[----:B-1----:R-:W-:-:S08]  /*0650*/  DMUL R10, R16, R16 ;  /* 0x00000010100a7228 */ /* 0x002fd00000000000 */
[----:B------:R-:W-:-:S08]  /*0660*/  DFMA R10, R44, -R10, 1 ;  /* 0x3ff000002c0a742b */ /* 0x000fd0000000080a */
[----:B------:R-:W-:Y:S02]  /*0670*/  DFMA R46, R10, R46, 0.5 ;  /* 0x3fe000000a2e742b */ /* 0x000fe4000000002e */
[----:B------:R-:W-:-:S08]  /*0680*/  DMUL R10, R16, R10 ;  /* 0x0000000a100a7228 */ /* 0x000fd00000000000 */
[----:B------:R-:W-:-:S08]  /*0690*/  DFMA R46, R46, R10, R16 ;  /* 0x0000000a2e2e722b */ /* 0x000fd00000000010 */
[----:B0-----:R-:W-:Y:S02]  /*06a0*/  DMUL R38, R44, R46 ;  /* 0x0000002e2c267228 */ /* 0x001fe40000000000 */
[----:B------:R-:W-:Y:S01]  /*06b0*/  IADD3 R11, PT, PT, R47, -0x100000, RZ ;  /* 0xfff000002f0b7810 */ /* 0x000fe20007ffe0ff */
[----:B------:R-:W-:-:S05]  /*06c0*/  IMAD.MOV.U32 R10, RZ, RZ, R46 ;  /* 0x000000ffff0a7224 */ /* 0x000fca00078e002e */
[----:B------:R-:W-:-:S08]  /*06d0*/  DFMA R18, R38, -R38, R44 ;  /* 0x800000262612722b */ /* 0x000fd0000000002c */
[----:B------:R-:W-:Y:S01]  /*06e0*/  DFMA R48, R18, R10, R38 ;  /* 0x0000000a1230722b */ /* 0x000fe20000000026 */
[----:B------:R-:W-:Y:S10]  /*06f0*/  @!P0 BRA `(.L_x_11) ;  /* 0x0000000000108947 */ /* 0x000ff40003800000 */
[----:B------:R-:W-:Y:S01]  /*0700*/  IMAD.MOV.U32 R10, RZ, RZ, R46 ;  /* 0x000000ffff0a7224 */ /* 0x000fe200078e002e */
[----:B------:R-:W-:Y:S01]  /*0710*/  MOV R46, 0x740 ;  /* 0x00000740002e7802 */ /* 0x000fe20000000f00 */
[----:B------:R-:W-:-:S07]  /*0720*/  IMAD.MOV.U32 R17, RZ, RZ, R45 ;  /* 0x000000ffff117224 */ /* 0x000fce00078e002d */
[----:B------:R-:W-:Y:S05]  /*0730*/  CALL.REL.NOINC `($__internal_1_$__cuda_sm20_dsqrt_rn_f64_mediumpath_v1) ;  /* 0x00000014007c7944 */ /* 0x000fea0003c00000 */
.L_x_11:
[----:B------:R-:W-:Y:S05]  /*0740*/  BSYNC.RECONVERGENT B4 ;  /* 0x0000000000047941 */ /* 0x000fea0003800200 */
.L_x_10:
[----:B------:R-:W-:Y:S01]  /*0750*/  IMAD.MOV.U32 R11, RZ, RZ, 0x1 ;  /* 0x00000001ff0b7424 */ /* 0x000fe200078e00ff */
[----:B------:R-:W-:Y:S01]  /*0760*/  MOV R10, 0x1 ;  /* 0x00000001000a7802 */ /* 0x000fe20000000f00 */
[----:B------:R-:W-:Y:S01]  /*0770*/  BSSY.RECONVERGENT B4, `(.L_x_12) ;  /* 0x0000014000047945 */ /* 0x000fe20003800200 */
[----:B------:R-:W-:Y:S02]  /*0780*/  FSETP.GEU.AND P3, PT, |R37|, 6.5827683646048100446e-37, PT ;  /* 0x036000002500780b */ /* 0x000fe40003f6e200 */
[----:B------:R-:W-:-:S06]  /*0790*/  SHF.L.U32 R38, R11, R40, RZ ;  /* 0x000000280b267219 */ /* 0x000fcc00000006ff */
[----:B------:R-:W0:Y:S08]  /*07a0*/  I2F.F64 R38, R38 ;  /* 0x0000002600267312 */ /* 0x000e300000201c00 */
[----:B0-----:R-:W0:Y:S02]  /*07b0*/  MUFU.RCP64H R11, R39 ;  /* 0x00000027000b7308 */ /* 0x001e240000001800 */
[----:B0-----:R-:W-:-:S08]  /*07c0*/  DFMA R16, -R38, R10, 1 ;  /* 0x3ff000002610742b */ /* 0x001fd0000000010a */
[----:B------:R-:W-:-:S08]  /*07d0*/  DFMA R16, R16, R16, R16 ;  /* 0x000000101010722b */ /* 0x000fd00000000010 */
[----:B------:R-:W-:-:S08]  /*07e0*/  DFMA R16, R10, R16, R10 ;  /* 0x000000100a10722b */ /* 0x000fd0000000000a */
[----:B------:R-:W-:-:S08]  /*07f0*/  DFMA R10, -R38, R16, 1 ;  /* 0x3ff00000260a742b */ /* 0x000fd00000000110 */
[----:B------:R-:W-:-:S08]  /*0800*/  DFMA R10, R16, R10, R16 ;  /* 0x0000000a100a722b */ /* 0x000fd00000000010 */
[----:B------:R-:W-:-:S08]  /*0810*/  DMUL R52, R36, R10 ;  /* 0x0000000a24347228 */ /* 0x000fd00000000000 */
[----:B------:R-:W-:-:S08]  /*0820*/  DFMA R16, -R38, R52, R36 ;  /* 0x000000342610722b */ /* 0x000fd00000000124 */
[----:B------:R-:W-:-:S10]  /*0830*/  DFMA R52, R10, R16, R52 ;  /* 0x000000100a34722b */ /* 0x000fd40000000034 */
[----:B------:R-:W-:-:S05]  /*0840*/  FFMA R10, RZ, R39, R53 ;  /* 0x00000027ff0a7223 */ /* 0x000fca0000000035 */
[----:B------:R-:W-:-:S13]  /*0850*/  FSETP.GT.AND P0, PT, |R10|, 1.469367938527859385e-39, PT ;  /* 0x001000000a00780b */ /* 0x000fda0003f04200 */
[----:B------:R-:W-:Y:S05]  /*0860*/  @P0 BRA P3, `(.L_x_13) ;  /* 0x0000000000100947 */ /* 0x000fea0001800000 */
[----:B------:R-:W-:Y:S01]  /*0870*/  IMAD.MOV.U32 R16, RZ, RZ, R36 ;  /* 0x000000ffff107224 */ /* 0x000fe200078e0024 */
[----:B------:R-:W-:Y:S01]  /*0880*/  MOV R10, 0x8b0 ;  /* 0x000008b0000a7802 */ /* 0x000fe20000000f00 */
[----:B------:R-:W-:-:S07]  /*0890*/  IMAD.MOV.U32 R17, RZ, RZ, R37 ;  /* 0x000000ffff117224 */ /* 0x000fce00078e0025 */
[----:B------:R-:W-:Y:S05]  /*08a0*/  CALL.REL.NOINC `($__internal_0_$__cuda_sm20_div_rn_f64_full) ;  /* 0x0000000c00b87944 */ /* 0x000fea0003c00000 */
.L_x_13:
[----:B------:R-:W-:Y:S05]  /*08b0*/  BSYNC.RECONVERGENT B4 ;  /* 0x0000000000047941 */ /* 0x000fea0003800200 */
.L_x_12:
[----:B------:R-:W0:Y:S01]  /*08c0*/  MUFU.RCP64H R11, R49 ;  /* 0x00000031000b7308 */ /* 0x000e220000001800 */
[----:B------:R-:W-:Y:S01]  /*08d0*/  IMAD.MOV.U32 R10, RZ, RZ, 0x1 ;  /* 0x00000001ff0a7424 */ /* 0x000fe200078e00ff */
[----:B------:R-:W-:-:S05]  /*08e0*/  FSETP.GEU.AND P3, PT, |R53|, 6.5827683646048100446e-37, PT ;  /* 0x036000003500780b */ /* 0x000fca0003f6e200 */
[----:B0-----:R-:W-:-:S08]  /*08f0*/  DFMA R16, R10, -R48, 1 ;  /* 0x3ff000000a10742b */ /* 0x001fd00000000830 */
[----:B------:R-:W-:-:S08]  /*0900*/  DFMA R16, R16, R16, R16 ;  /* 0x000000101010722b */ /* 0x000fd00000000010 */
[----:B------:R-:W-:-:S08]  /*0910*/  DFMA R16, R10, R16, R10 ;  /* 0x000000100a10722b */ /* 0x000fd0000000000a */
[----:B------:R-:W-:-:S08]  /*0920*/  DFMA R10, R16, -R48, 1 ;  /* 0x3ff00000100a742b */ /* 0x000fd00000000830 */
[----:B------:R-:W-:-:S08]  /*0930*/  DFMA R10, R16, R10, R16 ;  /* 0x0000000a100a722b */ /* 0x000fd00000000010 */
[----:B------:R-:W-:-:S08]  /*0940*/  DMUL R16, R10, R52 ;  /* 0x000000340a107228 */ /* 0x000fd00000000000 */
[----:B------:R-:W-:-:S08]  /*0950*/  DFMA R18, R16, -R48, R52 ;  /* 0x800000301012722b */ /* 0x000fd00000000034 */
[----:B------:R-:W-:-:S10]  /*0960*/  DFMA R10, R10, R18, R16 ;  /* 0x000000120a0a722b */ /* 0x000fd40000000010 */
[----:B------:R-:W-:-:S05]  /*0970*/  FFMA R16, RZ, R49, R11 ;  /* 0x00000031ff107223 */ /* 0x000fca000000000b */
[----:B------:R-:W-:-:S13]  /*0980*/  FSETP.GT.AND P0, PT, |R16|, 1.469367938527859385e-39, PT ;  /* 0x001000001000780b */ /* 0x000fda0003f04200 */
[----:B------:R-:W-:Y:S05]  /*0990*/  @P0 BRA P3, `(.L_x_14) ;  /* 0x0000000000200947 */ /* 0x000fea0001800000 */
[----:B------:R-:W-:Y:S01]  /*09a0*/  IMAD.MOV.U32 R16, RZ, RZ, R52 ;  /* 0x000000ffff107224 */ /* 0x000fe200078e0034 */
[----:B------:R-:W-:Y:S01]  /*09b0*/  MOV R17, R53 ;  /* 0x0000003500117202 */ /* 0x000fe20000000f00 */
[----:B------:R-:W-:Y:S01]  /*09c0*/  IMAD.MOV.U32 R38, RZ, RZ, R48 ;  /* 0x000000ffff267224 */ /* 0x000fe200078e0030 */
[----:B------:R-:W-:Y:S01]  /*09d0*/  MOV R10, 0xa00 ;  /* 0x00000a00000a7802 */ /* 0x000fe20000000f00 */
[----:B------:R-:W-:-:S07]  /*09e0*/  IMAD.MOV.U32 R39, RZ, RZ, R49 ;  /* 0x000000ffff277224 */ /* 0x000fce00078e0031 */
[----:B------:R-:W-:Y:S05]  /*09f0*/  CALL.REL.NOINC `($__internal_0_$__cuda_sm20_div_rn_f64_full) ;  /* 0x0000000c00647944 */ /* 0x000fea0003c00000 */
[----:B------:R-:W-:Y:S02]  /*0a00*/  IMAD.MOV.U32 R10, RZ, RZ, R52 ;  /* 0x000000ffff0a7224 */ /* 0x000fe400078e0034 */
[----:B------:R-:W-:-:S07]  /*0a10*/  IMAD.MOV.U32 R11, RZ, RZ, R53 ;  /* 0x000000ffff0b7224 */ /* 0x000fce00078e0035 */
.L_x_14:
[----:B------:R-:W-:Y:S01]  /*0a20*/  DSETP.GEU.AND P0, PT, R10, 0.5, PT ;  /* 0x3fe000000a00742a */ /* 0x000fe20003f0e000 */
[----:B------:R-:W-:-:S13]  /*0a30*/  WARPSYNC.ALL ;  /* 0x0000000000007948 */ /* 0x000fda0003800000 */
[----:B------:R-:W-:-:S13]  /*0a40*/  VOTE.ALL P0, !P0 ;  /* 0x0000000000ff7806 */ /* 0x000fda0004000000 */
[----:B------:R-:W-:Y:S05]  /*0a50*/  @!P0 BRA `(.L_x_15) ;  /* 0x0000000800008947 */ /* 0x000fea0003800000 */
.L_x_9:
[----:B0-----:R-:W-:Y:S01]  /*0a60*/  DADD R20, R32, -R20 ;  /* 0x0000000020147229 */ /* 0x001fe20000000814 */
[----:B------:R-:W-:Y:S01]  /*0a70*/  IMAD.MOV.U32 R40, RZ, RZ, 0x0 ;  /* 0x00000000ff287424 */ /* 0x000fe200078e00ff */
[----:B------:R-:W-:Y:S01]  /*0a80*/  DADD R22, R34, -R22 ;  /* 0x0000000022167229 */ /* 0x000fe20000000816 */
[----:B------:R-:W-:Y:S01]  /*0a90*/  IMAD.MOV.U32 R41, RZ, RZ, 0x3fd80000 ;  /* 0x3fd80000ff297424 */ /* 0x000fe200078e00ff */
[----:B------:R-:W-:Y:S01]  /*0aa0*/  DADD R42, R30, -R14 ;  /* 0x000000001e2a7229 */ /* 0x000fe2000000080e */
[----:B------:R-:W-:Y:S03]  /*0ab0*/  BSSY.RECONVERGENT B4, `(.L_x_16) ;  /* 0x0000018000047945 */ /* 0x000fe60003800200 */
[----:B------:R-:W-:-:S08]  /*0ac0*/  DMUL R10, R20, R20 ;  /* 0x00000014140a7228 */ /* 0x000fd00000000000 */
[----:B------:R-:W-:-:S08]  /*0ad0*/  DFMA R10, R22, R22, R10 ;  /* 0x00000016160a722b */ /* 0x000fd0000000000a */
[----:B------:R-:W-:-:S06]  /*0ae0*/  DFMA R44, R42, R42, R10 ;  /* 0x0000002a2a2c722b */ /* 0x000fcc000000000a */
[----:B------:R-:W0:Y:S04]  /*0af0*/  MUFU.RSQ64H R17, R45 ;  /* 0x0000002d00117308 */ /* 0x000e280000001c00 */
[----:B------:R-:W-:-:S04]  /*0b00*/  IADD3 R16, PT, PT, R45, -0x3500000, RZ ;  /* 0xfcb000002d107810 */ /* 0x000fc80007ffe0ff */
[----:B------:R-:W-:Y:S02]  /*0b10*/  ISETP.GE.U32.AND P0, PT, R16, 0x7ca00000, PT ;  /* 0x7ca000001000780c */ /* 0x000fe40003f06070 */
[----:B0-----:R-:W-:-:S08]  /*0b20*/  DMUL R10, R16, R16 ;  /* 0x00000010100a7228 */ /* 0x001fd00000000000 */
[----:B------:R-:W-:-:S08]  /*0b30*/  DFMA R10, R44, -R10, 1 ;  /* 0x3ff000002c0a742b */ /* 0x000fd0000000080a */
[----:B------:R-:W-:Y:S02]  /*0b40*/  DFMA R40, R10, R40, 0.5 ;  /* 0x3fe000000a28742b */ /* 0x000fe40000000028 */
[----:B------:R-:W-:-:S08]  /*0b50*/  DMUL R10, R16, R10 ;  /* 0x0000000a100a7228 */ /* 0x000fd00000000000 */
[----:B------:R-:W-:-:S08]  /*0b60*/  DFMA R40, R40, R10, R16 ;  /* 0x0000000a2828722b */ /* 0x000fd00000000010 */
[----:B------:R-:W-:Y:S02]  /*0b70*/  DMUL R38, R44, R40 ;  /* 0x000000282c267228 */ /* 0x000fe40000000000 */
[----:B------:R-:W-:Y:S02]  /*0b80*/  VIADD R11, R41, 0xfff00000 ;  /* 0xfff00000290b7836 */ /* 0x000fe40000000000 */
[----:B------:R-:W-:-:S04]  /*0b90*/  IMAD.MOV.U32 R10, RZ, RZ, R40 ;  /* 0x000000ffff0a7224 */ /* 0x000fc800078e0028 */
[----:B------:R-:W-:-:S08]  /*0ba0*/  DFMA R18, R38, -R38, R44 ;  /* 0x800000262612722b */ /* 0x000fd0000000002c */
[----:B------:R-:W-:Y:S01]  /*0bb0*/  DFMA R14, R18, R10, R38 ;  /* 0x0000000a120e722b */ /* 0x000fe20000000026 */
[----:B------:R-:W-:Y:S10]  /*0bc0*/  @!P0 BRA `(.L_x_17) ;  /* 0x0000000000188947 */ /* 0x000ff40003800000 */
[----:B------:R-:W-:Y:S01]  /*0bd0*/  MOV R10, R40 ;  /* 0x00000028000a7202 */ /* 0x000fe20000000f00 */
[----:B------:R-:W-:Y:S01]  /*0be0*/  IMAD.MOV.U32 R17, RZ, RZ, R45 ;  /* 0x000000ffff117224 */ /* 0x000fe200078e002d */
[----:B------:R-:W-:-:S07]  /*0bf0*/  MOV R46, 0xc10 ;  /* 0x00000c10002e7802 */ /* 0x000fce0000000f00 */
[----:B------:R-:W-:Y:S05]  /*0c00*/  CALL.REL.NOINC `($__internal_1_$__cuda_sm20_dsqrt_rn_f64_mediumpath_v1) ;  /* 0x0000001000487944 */ /* 0x000fea0003c00000 */
[----:B------:R-:W-:Y:S02]  /*0c10*/  IMAD.MOV.U32 R14, RZ, RZ, R48 ;  /* 0x000000ffff0e7224 */ /* 0x000fe400078e0030 */
[----:B------:R-:W-:-:S07]  /*0c20*/  IMAD.MOV.U32 R15, RZ, RZ, R49 ;  /* 0x000000ffff0f7224 */ /* 0x000fce00078e0031 */
.L_x_17:
[----:B------:R-:W-:Y:S05]  /*0c30*/  BSYNC.RECONVERGENT B4 ;  /* 0x0000000000047941 */ /* 0x000fea0003800200 */
.L_x_16:
[----:B------:R-:W-:Y:S01]  /*0c40*/  DMUL R38, R14, R14 ;  /* 0x0000000e0e267228 */ /* 0x000fe20000000000 */
[----:B------:R-:W-:Y:S01]  /*0c50*/  IMAD.MOV.U32 R10, RZ, RZ, 0x1 ;  /* 0x00000001ff0a7424 */ /* 0x000fe200078e00ff */
[----:B------:R-:W-:Y:S01]  /*0c60*/  UMOV UR4, 0x616dd9f1 ;  /* 0x616dd9f100047882 */ /* 0x000fe20000000000 */
[----:B------:R-:W-:Y:S01]  /*0c70*/  UMOV UR5, 0x3dd25598 ;  /* 0x3dd2559800057882 */ /* 0x000fe20000000000 */
[----:B------:R-:W-:Y:S02]  /*0c80*/  BSSY.RECONVERGENT B4, `(.L_x_18) ;  /* 0x0000013000047945 */ /* 0x000fe40003800200 */
[----:B------:R-:W0:Y:S02]  /*0c90*/  MUFU.RCP64H R11, R39 ;  /* 0x00000027000b7308 */ /* 0x000e240000001800 */
[----:B0-----:R-:W-:-:S08]  /*0ca0*/  DFMA R16, -R38, R10, 1 ;  /* 0x3ff000002610742b */ /* 0x001fd0000000010a */
[----:B------:R-:W-:-:S08]  /*0cb0*/  DFMA R16, R16, R16, R16 ;  /* 0x000000101010722b */ /* 0x000fd00000000010 */
[----:B------:R-:W-:Y:S02]  /*0cc0*/  DFMA R10, R10, R16, R10 ;  /* 0x000000100a0a722b */ /* 0x000fe4000000000a */
[----:B------:R-:W-:-:S06]  /*0cd0*/  DMUL R16, R12, -UR4 ;  /* 0x800000040c107c28 */ /* 0x000fcc0008000000 */
[----:B------:R-:W-:-:S04]  /*0ce0*/  DFMA R18, -R38, R10, 1 ;  /* 0x3ff000002612742b */ /* 0x000fc8000000010a */
[----:B------:R-:W-:-:S04]  /*0cf0*/  FSETP.GEU.AND P1, PT, |R17|, 6.5827683646048100446e-37, PT ;  /* 0x036000001100780b */ /* 0x000fc80003f2e200 */
[----:B------:R-:W-:-:S08]  /*0d00*/  DFMA R18, R10, R18, R10 ;  /* 0x000000120a12722b */ /* 0x000fd0000000000a */
[----:B------:R-:W-:-:S08]  /*0d10*/  DMUL R48, R16, R18 ;  /* 0x0000001210307228 */ /* 0x000fd00000000000 */
[----:B------:R-:W-:-:S08]  /*0d20*/  DFMA R10, -R38, R48, R16 ;  /* 0x00000030260a722b */ /* 0x000fd00000000110 */
[----:B------:R-:W-:-:S10]  /*0d30*/  DFMA R48, R18, R10, R48 ;  /* 0x0000000a1230722b */ /* 0x000fd40000000030 */
[----:B------:R-:W-:-:S05]  /*0d40*/  FFMA R10, RZ, R39, R49 ;  /* 0x00000027ff0a7223 */ /* 0x000fca0000000031 */
[----:B------:R-:W-:-:S13]  /*0d50*/  FSETP.GT.AND P0, PT, |R10|, 1.469367938527859385e-39, PT ;  /* 0x001000000a00780b */ /* 0x000fda0003f04200 */
[----:B------:R-:W-:Y:S05]  /*0d60*/  @P0 BRA P1, `(.L_x_19) ;  /* 0x0000000000100947 */ /* 0x000fea0000800000 */
[----:B------:R-:W-:-:S07]  /*0d70*/  MOV R10, 0xd90 ;  /* 0x00000d90000a7802 */ /* 0x000fce0000000f00 */
[----:B------:R-:W-:Y:S05]  /*0d80*/  CALL.REL.NOINC `($__internal_0_$__cuda_sm20_div_rn_f64_full) ;  /* 0x0000000800807944 */ /* 0x000fea0003c00000 */
[----:B------:R-:W-:Y:S01]  /*0d90*/  MOV R48, R52 ;  /* 0x0000003400307202 */ /* 0x000fe20000000f00 */
[----:B------:R-:W-:-:S07]  /*0da0*/  IMAD.MOV.U32 R49, RZ, RZ, R53 ;  /* 0x000000ffff317224 */ /* 0x000fce00078e0035 */
.L_x_19:
[----:B------:R-:W-:Y:S05]  /*0db0*/  BSYNC.RECONVERGENT B4 ;  /* 0x0000000000047941 */ /* 0x000fea0003800200 */
.L_x_18:
[----:B------:R-:W0:Y:S01]  /*0dc0*/  MUFU.RCP64H R11, R15 ;  /* 0x0000000f000b7308 */ /* 0x000e220000001800 */
[----:B------:R-:W-:Y:S01]  /*0dd0*/  IMAD.MOV.U32 R10, RZ, RZ, 0x1 ;  /* 0x00000001ff0a7424 */ /* 0x000fe200078e00ff */
[----:B------:R-:W-:Y:S01]  /*0de0*/  FSETP.GEU.AND P1, PT, |R23|, 6.5827683646048100446e-37, PT ;  /* 0x036000001700780b */ /* 0x000fe20003f2e200 */
[----:B------:R-:W-:Y:S04]  /*0df0*/  BSSY.RECONVERGENT B4, `(.L_x_20) ;  /* 0x0000014000047945 */ /* 0x000fe80003800200 */
        /* <DEDUP_REMOVED lines=19> */
.L_x_21:
[----:B------:R-:W-:Y:S05]  /*0f30*/  BSYNC.RECONVERGENT B4 ;  /* 0x0000000000047941 */ /* 0x000fea0003800200 */
.L_x_20:
        /* <DEDUP_REMOVED lines=15> */
[----:B------:R-:W-:Y:S01]  /*1030*/  MOV R16, R20 ;  /* 0x0000001400107202 */ /* 0x000fe20000000f00 */
[----:B------:R-:W-:Y:S01]  /*1040*/  IMAD.MOV.U32 R17, RZ, RZ, R21 ;  /* 0x000000ffff117224 */ /* 0x000fe200078e0015 */
[----:B------:R-:W-:Y:S01]  /*1050*/  MOV R10, 0x1090 ;  /* 0x00001090000a7802 */ /* 0x000fe20000000f00 */
[----:B------:R-:W-:Y:S02]  /*1060*/  IMAD.MOV.U32 R38, RZ, RZ, R14 ;  /* 0x000000ffff267224 */ /* 0x000fe400078e000e */
[----:B------:R-:W-:-:S07]  /*1070*/  IMAD.MOV.U32 R39, RZ, RZ, R15 ;  /* 0x000000ffff277224 */ /* 0x000fce00078e000f */
[----:B------:R-:W-:Y:S05]  /*1080*/  CALL.REL.NOINC `($__internal_0_$__cuda_sm20_div_rn_f64_full) ;  /* 0x0000000400c07944 */ /* 0x000fea0003c00000 */
[----:B------:R-:W-:Y:S01]  /*1090*/  IMAD.MOV.U32 R22, RZ, RZ, R52 ;  /* 0x000000ffff167224 */ /* 0x000fe200078e0034 */
[----:B------:R-:W-:-:S07]  /*10a0*/  MOV R23, R53 ;  /* 0x0000003500177202 */ /* 0x000fce0000000f00 */
.L_x_23:
[----:B------:R-:W-:Y:S05]  /*10b0*/  BSYNC.RECONVERGENT B4 ;  /* 0x0000000000047941 */ /* 0x000fea0003800200 */
.L_x_22:
        /* <DEDUP_REMOVED lines=21> */
.L_x_25:
[----:B------:R-:W-:Y:S05]  /*1210*/  BSYNC.RECONVERGENT B4 ;  /* 0x0000000000047941 */ /* 0x000fea0003800200 */
.L_x_24:
[-C--:B------:R-:W-:Y:S02]  /*1220*/  DFMA R28, R12, R48.reuse, R28 ;  /* 0x000000300c1c722b */ /* 0x080fe4000000001c */
[-C--:B------:R-:W-:Y:S02]  /*1230*/  DFMA R26, R22, R48.reuse, R26 ;  /* 0x00000030161a722b */ /* 0x080fe4000000001a */
[----:B------:R-:W-:Y:S01]  /*1240*/  DFMA R24, R52, R48, R24 ;  /* 0x000000303418722b */ /* 0x000fe20000000018 */
[----:B------:R-:W-:Y:S10]  /*1250*/  BRA `(.L_x_8) ;  /* 0x0000000000287947 */ /* 0x000ff40003800000 */
.L_x_15:
[----:B------:R-:W0:Y:S01]  /*1260*/  @!P1 S2R R12, SR_CgaCtaId ;  /* 0x00000000000c9919 */ /* 0x000e220000008800 */
[----:B------:R-:W1:Y:S01]  /*1270*/  @!P1 LDC R10, c[0x0][0x364] ;  /* 0x0000d900ff0a9b82 */ /* 0x000e620000000800 */
[----:B------:R-:W-:-:S05]  /*1280*/  @!P1 MOV R11, 0x400 ;  /* 0x00000400000b9802 */ /* 0x000fca0000000f00 */
[----:B------:R-:W-:Y:S02]  /*1290*/  @!P1 VIADD R11, R11, 0x50 ;  /* 0x000000500b0b9836 */ /* 0x000fe40000000000 */
[----:B-1----:R-:W-:Y:S02]  /*12a0*/  @!P1 IMAD R10, R10, 0x17d, R3 ;  /* 0x0000017d0a0a9824 */ /* 0x002fe400078e0203 */
[----:B------:R-:W-:Y:S01]  /*12b0*/  VIADD R3, R3, 0x1 ;  /* 0x0000000103037836 */ /* 0x000fe20000000000 */
[----:B0-----:R-:W-:-:S05]  /*12c0*/  @!P1 LEA R11, R12, R11, 0x18 ;  /* 0x0000000b0c0b9211 */ /* 0x001fca00078ec0ff */
[----:B------:R-:W-:-:S05]  /*12d0*/  @!P1 IMAD R10, R10, 0x4, R11 ;  /* 0x000000040a0a9824 */ /* 0x000fca00078e020b */
[----:B------:R1:W-:Y:S01]  /*12e0*/  @!P1 STS [R10+0x4], R43 ;  /* 0x0000042b0a009388 */ /* 0x0003e20000000800 */
[----:B------:R1:W-:Y:S06]  /*12f0*/  MEMBAR.SC.CTA ;  /* 0x0000000000007992 */ /* 0x0003ec0000000000 */
.L_x_8:
[----:B-1----:R-:W-:Y:S05]  /*1300*/  BSYNC.RECONVERGENT B0 ;  /* 0x0000000000007941 */ /* 0x002fea0003800200 */
.L_x_7:
[----:B------:R-:W-:Y:S01]  /*1310*/  VIADD R2, R2, 0x1 ;  /* 0x0000000102027836 */ /* 0x000fe20000000000 */
[----:B------:R-:W-:Y:S06]  /*1320*/  @P2 BRA `(.L_x_26) ;  /* 0xffffffec00e42947 */ /* 0x000fec000383ffff */
[----:B------:R-:W-:Y:S05]  /*1330*/  BSYNC.RECONVERGENT B1 ;  /* 0x0000000000017941 */ /* 0x000fea0003800200 */
.L_x_6:
[----:B------:R-:W1:Y:S01]  /*1340*/  S2UR UR5, SR_CgaCtaId ;  /* 0x00000000000579c3 */ /* 0x000e620000008800 */
[----:B------:R-:W-:Y:S01]  /*1350*/  UMOV UR4, 0x400 ;  /* 0x0000040000047882 */ /* 0x000fe20000000000 */
[----:B------:R-:W-:Y:S01]  /*1360*/  ISETP.GT.AND P0, PT, R3, RZ, PT ;  /* 0x000000ff0300720c */ /* 0x000fe20003f04270 */
[----:B------:R-:W-:-:S05]  /*1370*/  UIADD3 UR4, UPT, UPT, UR4, 0x50, URZ ;  /* 0x0000005004047890 */ /* 0x000fca000fffe0ff */
[----:B------:R-:W2:Y:S01]  /*1380*/  LDC R0, c[0x0][0x364] ;  /* 0x0000d900ff007b82 */ /* 0x000ea20000000800 */
[----:B-1----:R-:W-:Y:S01]  /*1390*/  ULEA UR4, UR5, UR4, 0x18 ;  /* 0x0000000405047291 */ /* 0x002fe2000f8ec0ff */
[----:B--2---:R-:W-:Y:S01]  /*13a0*/  IMAD R2, R0, 0x17d, R3 ;  /* 0x0000017d00027824 */ /* 0x004fe200078e0203 */
[----:B------:R-:W-:-:S04]  /*13b0*/  IADD3 R3, PT, PT, R3, -0x1, RZ ;  /* 0xffffffff03037810 */ /* 0x000fc80007ffe0ff */
[----:B------:R-:W-:-:S06]  /*13c0*/  LEA R2, R2, UR4, 0x2 ;  /* 0x0000000402027c11 */ /* 0x000fcc000f8e10ff */
[----:B------:R-:W1:Y:S01]  /*13d0*/  LDS R2, [R2] ;  /* 0x0000000002027984 */ /* 0x000e620000000800 */
[----:B------:R-:W-:Y:S05]  /*13e0*/  @P0 BRA `(.L_x_27) ;  /* 0xffffffec00a80947 */ /* 0x000fea000383ffff */
[----:B------:R-:W-:Y:S05]  /*13f0*/  BSYNC.RECONVERGENT B2 ;  /* 0x0000000000027941 */ /* 0x000fea0003800200 */
.L_x_5:
[----:B-1----:R-:W1:Y:S01]  /*1400*/  LDC.64 R2, c[0x0][0x388] ;  /* 0x0000e200ff027b82 */ /* 0x002e620000000a00 */
[----:B0-----:R-:W-:Y:S01]  /*1410*/  IMAD R23, R4, 0x3, RZ ;  /* 0x0000000304177824 */ /* 0x001fe200078e02ff */
[----:B------:R-:W0:Y:S01]  /*1420*/  LDCU.64 UR4, c[0x0][0x398] ;  /* 0x00007300ff0477ac */ /* 0x000e220008000a00 */
[----:B-1----:R-:W2:Y:S02]  /*1430*/  LDG.E.64 R10, desc[UR6][R2.64+0x8] ;  /* 0x00000806020a7981 */ /* 0x002ea4000c1e1b00 */
[----:B--2---:R-:W-:-:S05]  /*1440*/  IMAD.WIDE R12, R23, 0x8, R10 ;  /* 0x00000008170c7825 */ /* 0x004fca00078e020a */
[----:B------:R-:W2:Y:S01]  /*1450*/  LDG.E.64 R14, desc[UR6][R12.64] ;  /* 0x000000060c0e7981 */ /* 0x000ea2000c1e1b00 */
[----:B0-----:R-:W2:Y:S02]  /*1460*/  I2F.F64.U64 R10, UR4 ;  /* 0x00000004000a7d12 */ /* 0x001ea40008301800 */
[----:B--2---:R-:W-:-:S07]  /*1470*/  DFMA R14, R28, R10, R14 ;  /* 0x0000000a1c0e722b */ /* 0x004fce000000000e */
[----:B------:R0:W-:Y:S04]  /*1480*/  STG.E.64 desc[UR6][R12.64], R14 ;  /* 0x0000000e0c007986 */ /* 0x0001e8000c101b06 */
[----:B------:R-:W2:Y:S01]  /*1490*/  LDG.E.64 R16, desc[UR6][R2.64+0x8] ;  /* 0x0000080602107981 */ /* 0x000ea2000c1e1b00 */
[----:B------:R-:W1:Y:S01]  /*14a0*/  LDCU UR4, c[0x0][0x370] ;  /* 0x00006e00ff0477ac */ /* 0x000e620008000800 */
[----:B0-----:R-:W0:Y:S01]  /*14b0*/  LDC R13, c[0x0][0x390] ;  /* 0x0000e400ff0d7b82 */ /* 0x001e220000000800 */
[----:B--2---:R-:W-:-:S05]  /*14c0*/  IMAD.WIDE R16, R23, 0x8, R16 ;  /* 0x0000000817107825 */ /* 0x004fca00078e0210 */
[----:B------:R-:W2:Y:S02]  /*14d0*/  LDG.E.64 R18, desc[UR6][R16.64+0x8] ;  /* 0x0000080610127981 */ /* 0x000ea4000c1e1b00 */
[----:B--2---:R-:W-:-:S07]  /*14e0*/  DFMA R18, R26, R10, R18 ;  /* 0x0000000a1a12722b */ /* 0x004fce0000000012 */
[----:B------:R2:W-:Y:S04]  /*14f0*/  STG.E.64 desc[UR6][R16.64+0x8], R18 ;  /* 0x0000081210007986 */ /* 0x0005e8000c101b06 */
[----:B------:R-:W3:Y:S01]  /*1500*/  LDG.E.64 R20, desc[UR6][R2.64+0x8] ;  /* 0x0000080602147981 */ /* 0x000ee2000c1e1b00 */
[----:B------:R-:W1:Y:S01]  /*1510*/  LDCU UR5, c[0x0][0x360] ;  /* 0x00006c00ff0577ac */ /* 0x000e620008000800 */
[----:B---3--:R-:W-:-:S05]  /*1520*/  IMAD.WIDE R20, R23, 0x8, R20 ;  /* 0x0000000817147825 */ /* 0x008fca00078e0214 */
[----:B------:R-:W3:Y:S01]  /*1530*/  LDG.E.64 R22, desc[UR6][R20.64+0x10] ;  /* 0x0000100614167981 */ /* 0x000ee2000c1e1b00 */
[----:B-1----:R-:W-:-:S06]  /*1540*/  UIMAD UR4, UR4, UR5, URZ ;  /* 0x00000005040472a4 */ /* 0x002fcc000f8e02ff */
[----:B------:R-:W-:-:S04]  /*1550*/  IMAD R15, R0, UR4, RZ ;  /* 0x00000004000f7c24 */ /* 0x000fc8000f8e02ff */
[----:B------:R-:W-:-:S05]  /*1560*/  IMAD.IADD R4, R15, 0x1, R4 ;  /* 0x000000010f047824 */ /* 0x000fca00078e0204 */
[----:B0-----:R-:W-:Y:S01]  /*1570*/  ISETP.GE.AND P0, PT, R4, R13, PT ;  /* 0x0000000d0400720c */ /* 0x001fe20003f06270 */
[----:B---3--:R-:W-:-:S07]  /*1580*/  DFMA R22, R24, R10, R22 ;  /* 0x0000000a1816722b */ /* 0x008fce0000000016 */
[----:B------:R2:W-:Y:S05]  /*1590*/  STG.E.64 desc[UR6][R20.64+0x10], R22 ;  /* 0x0000101614007986 */ /* 0x0005ea000c101b06 */
[----:B------:R-:W-:Y:S05]  /*15a0*/  @!P0 BRA `(.L_x_28) ;  /* 0xffffffec00008947 */ /* 0x000fea000383ffff */
[----:B------:R-:W-:Y:S05]  /*15b0*/  BSYNC.RECONVERGENT B3 ;  /* 0x0000000000037941 */ /* 0x000fea0003800200 */
.L_x_4:
[----:B------:R-:W3:Y:S04]  /*15c0*/  LDG.E.64 R4, desc[UR6][R2.64+0x8] ;  /* 0x0000080602047981 */ /* 0x000ee8000c1e1b00 */
[----:B-1----:R-:W4:Y:S01]  /*15d0*/  LDG.E.64 R6, desc[UR6][R2.64] ;  /* 0x0000000602067981 */ /* 0x002f22000c1e1b00 */
[----:B------:R-:W-:-:S04]  /*15e0*/  IMAD R9, R8, 0x3, RZ ;  /* 0x0000000308097824 */ /* 0x000fc800078e02ff */
[----:B---3--:R-:W-:-:S04]  /*15f0*/  IMAD.WIDE R4, R9, 0x8, R4 ;  /* 0x0000000809047825 */ /* 0x008fc800078e0204 */
[----:B----4-:R-:W-:Y:S02]  /*1600*/  IMAD.WIDE R6, R9, 0x8, R6 ;  /* 0x0000000809067825 */ /* 0x010fe400078e0206 */
[----:B------:R-:W3:Y:S04]  /*1610*/  LDG.E.64 R4, desc[UR6][R4.64] ;  /* 0x0000000604047981 */ /* 0x000ee8000c1e1b00 */
[----:B--2---:R-:W3:Y:S02]  /*1620*/  LDG.E.64 R16, desc[UR6][R6.64] ;  /* 0x0000000606107981 */ /* 0x004ee4000c1e1b00 */
[----:B---3--:R-:W-:-:S07]  /*1630*/  DFMA R16, R10, R4, R16 ;  /* 0x000000040a10722b */ /* 0x008fce0000000010 */
[----:B------:R0:W-:Y:S04]  /*1640*/  STG.E.64 desc[UR6][R6.64], R16 ;  /* 0x0000001006007986 */ /* 0x0001e8000c101b06 */
[----:B------:R-:W2:Y:S04]  /*1650*/  LDG.E.64 R18, desc[UR6][R2.64+0x8] ;  /* 0x0000080602127981 */ /* 0x000ea8000c1e1b00 */
[----:B------:R-:W3:Y:S01]  /*1660*/  LDG.E.64 R20, desc[UR6][R2.64] ;  /* 0x0000000602147981 */ /* 0x000ee2000c1e1b00 */
[----:B--2---:R-:W-:-:S04]  /*1670*/  IMAD.WIDE R18, R9, 0x8, R18 ;  /* 0x0000000809127825 */ /* 0x004fc800078e0212 */
[----:B---3--:R-:W-:Y:S02]  /*1680*/  IMAD.WIDE R20, R9, 0x8, R20 ;  /* 0x0000000809147825 */ /* 0x008fe400078e0214 */
[----:B------:R-:W2:Y:S04]  /*1690*/  LDG.E.64 R18, desc[UR6][R18.64+0x8] ;  /* 0x0000080612127981 */ /* 0x000ea8000c1e1b00 */
[----:B------:R-:W2:Y:S02]  /*16a0*/  LDG.E.64 R22, desc[UR6][R20.64+0x8] ;  /* 0x0000080614167981 */ /* 0x000ea4000c1e1b00 */
[----:B--2---:R-:W-:-:S07]  /*16b0*/  DFMA R22, R10, R18, R22 ;  /* 0x000000120a16722b */ /* 0x004fce0000000016 */
[----:B------:R1:W-:Y:S04]  /*16c0*/  STG.E.64 desc[UR6][R20.64+0x8], R22 ;  /* 0x0000081614007986 */ /* 0x0003e8000c101b06 */
[----:B------:R-:W2:Y:S04]  /*16d0*/  LDG.E.64 R4, desc[UR6][R2.64+0x8] ;  /* 0x0000080602047981 */ /* 0x000ea8000c1e1b00 */
[----:B------:R-:W3:Y:S01]  /*16e0*/  LDG.E.64 R24, desc[UR6][R2.64] ;  /* 0x0000000602187981 */ /* 0x000ee2000c1e1b00 */
[----:B--2---:R-:W-:-:S04]  /*16f0*/  IMAD.WIDE R4, R9, 0x8, R4 ;  /* 0x0000000809047825 */ /* 0x004fc800078e0204 */
[----:B---3--:R-:W-:Y:S02]  /*1700*/  IMAD.WIDE R24, R9, 0x8, R24 ;  /* 0x0000000809187825 */ /* 0x008fe400078e0218 */
[----:B------:R-:W2:Y:S04]  /*1710*/  LDG.E.64 R4, desc[UR6][R4.64+0x10] ;  /* 0x0000100604047981 */ /* 0x000ea8000c1e1b00 */
[----:B0-----:R-:W2:Y:S01]  /*1720*/  LDG.E.64 R6, desc[UR6][R24.64+0x10] ;  /* 0x0000100618067981 */ /* 0x001ea2000c1e1b00 */
[----:B------:R-:W-:-:S05]  /*1730*/  IMAD.IADD R8, R15, 0x1, R8 ;  /* 0x000000010f087824 */ /* 0x000fca00078e0208 */
[----:B------:R-:W-:Y:S01]  /*1740*/  ISETP.GE.AND P0, PT, R8, R13, PT ;  /* 0x0000000d0800720c */ /* 0x000fe20003f06270 */
[----:B--2---:R-:W-:-:S07]  /*1750*/  DFMA R6, R10, R4, R6 ;  /* 0x000000040a06722b */ /* 0x004fce0000000006 */
[----:B------:R1:W-:Y:S05]  /*1760*/  STG.E.64 desc[UR6][R24.64+0x10], R6 ;  /* 0x0000100618007986 */ /* 0x0003ea000c101b06 */
[----:B------:R-:W-:Y:S05]  /*1770*/  @!P0 BRA `(.L_x_4) ;  /* 0xfffffffc00908947 */ /* 0x000fea000383ffff */
[----:B------:R-:W-:Y:S05]  /*1780*/  EXIT ;  /* 0x000000000000794d */ /* 0x000fea0003800000 */
        .weak           $__internal_0_$__cuda_sm20_div_rn_f64_full
        .type           $__internal_0_$__cuda_sm20_div_rn_f64_full,@function
        .size           $__internal_0_$__cuda_sm20_div_rn_f64_full,($__internal_1_$__cuda_sm20_dsqrt_rn_f64_mediumpath_v1 - $__internal_0_$__cuda_sm20_div_rn_f64_full)
$__internal_0_$__cuda_sm20_div_rn_f64_full:
[----:B------:R-:W-:Y:S01]  /*1790*/  FSETP.GEU.AND P4, PT, |R17|, 1.469367938527859385e-39, PT ;  /* 0x001000001100780b */ /* 0x000fe20003f8e200 */
[----:B------:R-:W-:Y:S01]  /*17a0*/  IMAD.MOV.U32 R44, RZ, RZ, 0x1ca00000 ;  /* 0x1ca00000ff2c7424 */ /* 0x000fe200078e00ff */
[C---:B------:R-:W-:Y:S01]  /*17b0*/  FSETP.GEU.AND P0, PT, |R39|.reuse, 1.469367938527859385e-39, PT ;  /* 0x001000002700780b */ /* 0x040fe20003f0e200 */
[----:B------:R-:W-:Y:S01]  /*17c0*/  IMAD.MOV.U32 R50, RZ, RZ, 0x1 ;  /* 0x00000001ff327424 */ /* 0x000fe200078e00ff */
[----:B------:R-:W-:Y:S01]  /*17d0*/  LOP3.LUT R18, R39, 0x800fffff, RZ, 0xc0, !PT ;  /* 0x800fffff27127812 */ /* 0x000fe200078ec0ff */
[----:B------:R-:W-:Y:S01]  /*17e0*/  BSSY.RECONVERGENT B5, `(.L_x_29) ;  /* 0x0000052000057945 */ /* 0x000fe20003800200 */
[----:B------:R-:W-:Y:S02]  /*17f0*/  LOP3.LUT R11, R17, 0x7ff00000, RZ, 0xc0, !PT ;  /* 0x7ff00000110b7812 */ /* 0x000fe400078ec0ff */
[----:B------:R-:W-:Y:S01]  /*1800*/  LOP3.LUT R19, R18, 0x3ff00000, RZ, 0xfc, !PT ;  /* 0x3ff0000012137812 */ /* 0x000fe200078efcff */
[----:B------:R-:W-:Y:S01]  /*1810*/  IMAD.MOV.U32 R18, RZ, RZ, R38 ;  /* 0x000000ffff127224 */ /* 0x000fe200078e0026 */
[----:B------:R-:W-:-:S03]  /*1820*/  LOP3.LUT R46, R39, 0x7ff00000, RZ, 0xc0, !PT ;  /* 0x7ff00000272e7812 */ /* 0x000fc600078ec0ff */
[----:B------:R-:W-:Y:S01]  /*1830*/  @!P4 LOP3.LUT R40, R39, 0x7ff00000, RZ, 0xc0, !PT ;  /* 0x7ff000002728c812 */ /* 0x000fe200078ec0ff */
[----:B------:R-:W-:Y:S01]  /*1840*/  @!P4 IMAD.MOV.U32 R52, RZ, RZ, RZ ;  /* 0x000000ffff34c224 */ /* 0x000fe200078e00ff */
[----:B------:R-:W-:Y:S01]  /*1850*/  @!P0 DMUL R18, R38, 8.98846567431157953865e+307 ;  /* 0x7fe0000026128828 */ /* 0x000fe20000000000 */
[C---:B------:R-:W-:Y:S02]  /*1860*/  ISETP.GE.U32.AND P3, PT, R11.reuse, R46, PT ;  /* 0x0000002e0b00720c */ /* 0x040fe40003f66070 */
[----:B------:R-:W-:Y:S02]  /*1870*/  @!P4 ISETP.GE.U32.AND P5, PT, R11, R40, PT ;  /* 0x000000280b00c20c */ /* 0x000fe40003fa6070 */
[C---:B------:R-:W-:Y:S01]  /*1880*/  SEL R41, R44.reuse, 0x63400000, !P3 ;  /* 0x634000002c297807 */ /* 0x040fe20005800000 */
[----:B------:R-:W0:Y:S01]  /*1890*/  MUFU.RCP64H R51, R19 ;  /* 0x0000001300337308 */ /* 0x000e220000001800 */
[----:B------:R-:W-:Y:S02]  /*18a0*/  @!P4 SEL R45, R44, 0x63400000, !P5 ;  /* 0x634000002c2dc807 */ /* 0x000fe40006800000 */
[----:B------:R-:W-:-:S02]  /*18b0*/  LOP3.LUT R41, R41, 0x800fffff, R17, 0xf8, !PT ;  /* 0x800fffff29297812 */ /* 0x000fc400078ef811 */
[----:B------:R-:W-:Y:S01]  /*18c0*/  @!P4 LOP3.LUT R40, R45, 0x80000000, R17, 0xf8, !PT ;  /* 0x800000002d28c812 */ /* 0x000fe200078ef811 */
[----:B------:R-:W-:Y:S01]  /*18d0*/  IMAD.MOV.U32 R45, RZ, RZ, R11 ;  /* 0x000000ffff2d7224 */ /* 0x000fe200078e000b */
[----:B------:R-:W-:Y:S02]  /*18e0*/  @!P0 LOP3.LUT R46, R19, 0x7ff00000, RZ, 0xc0, !PT ;  /* 0x7ff00000132e8812 */ /* 0x000fe400078ec0ff */
[----:B------:R-:W-:Y:S02]  /*18f0*/  @!P4 LOP3.LUT R53, R40, 0x100000, RZ, 0xfc, !PT ;  /* 0x001000002835c812 */ /* 0x000fe400078efcff */
[----:B------:R-:W-:-:S06]  /*1900*/  MOV R40, R16 ;  /* 0x0000001000287202 */ /* 0x000fcc0000000f00 */
[----:B------:R-:W-:Y:S02]  /*1910*/  @!P4 DFMA R40, R40, 2, -R52 ;  /* 0x400000002828c82b */ /* 0x000fe40000000834 */
[----:B0-----:R-:W-:-:S08]  /*1920*/  DFMA R52, R50, -R18, 1 ;  /* 0x3ff000003234742b */ /* 0x001fd00000000812 */
[----:B------:R-:W-:Y:S01]  /*1930*/  DFMA R52, R52, R52, R52 ;  /* 0x000000343434722b */ /* 0x000fe20000000034 */
[----:B------:R-:W-:-:S05]  /*1940*/  @!P4 LOP3.LUT R45, R41, 0x7ff00000, RZ, 0xc0, !PT ;  /* 0x7ff00000292dc812 */ /* 0x000fca00078ec0ff */
[----:B------:R-:W-:Y:S02]  /*1950*/  VIADD R47, R45, 0xffffffff ;  /* 0xffffffff2d2f7836 */ /* 0x000fe40000000000 */
[----:B------:R-:W-:-:S03]  /*1960*/  DFMA R50, R50, R52, R50 ;  /* 0x000000343232722b */ /* 0x000fc60000000032 */
[----:B------:R-:W-:Y:S02]  /*1970*/  ISETP.GT.U32.AND P0, PT, R47, 0x7feffffe, PT ;  /* 0x7feffffe2f00780c */ /* 0x000fe40003f04070 */
[----:B------:R-:W-:-:S03]  /*1980*/  IADD3 R47, PT, PT, R46, -0x1, RZ ;  /* 0xffffffff2e2f7810 */ /* 0x000fc60007ffe0ff */
[----:B------:R-:W-:Y:S01]  /*1990*/  DFMA R54, R50, -R18, 1 ;  /* 0x3ff000003236742b */ /* 0x000fe20000000812 */
[----:B------:R-:W-:-:S07]  /*19a0*/  ISETP.GT.U32.OR P0, PT, R47, 0x7feffffe, P0 ;  /* 0x7feffffe2f00780c */ /* 0x000fce0000704470 */
[----:B------:R-:W-:-:S08]  /*19b0*/  DFMA R54, R50, R54, R50 ;  /* 0x000000363236722b */ /* 0x000fd00000000032 */
[----:B------:R-:W-:-:S08]  /*19c0*/  DMUL R52, R54, R40 ;  /* 0x0000002836347228 */ /* 0x000fd00000000000 */
[----:B------:R-:W-:-:S08]  /*19d0*/  DFMA R50, R52, -R18, R40 ;  /* 0x800000123432722b */ /* 0x000fd00000000028 */
[----:B------:R-:W-:Y:S01]  /*19e0*/  DFMA R50, R54, R50, R52 ;  /* 0x000000323632722b */ /* 0x000fe20000000034 */
[----:B------:R-:W-:Y:S10]  /*19f0*/  @P0 BRA `(.L_x_30) ;  /* 0x00000000006c0947 */ /* 0x000ff40003800000 */
[----:B------:R-:W-:-:S04]  /*1a00*/  LOP3.LUT R16, R39, 0x7ff00000, RZ, 0xc0, !PT ;  /* 0x7ff0000027107812 */ /* 0x000fc800078ec0ff */
[CC--:B------:R-:W-:Y:S02]  /*1a10*/  VIADDMNMX R17, R11.reuse, -R16.reuse, 0xb9600000, !PT ;  /* 0xb96000000b117446 */ /* 0x0c0fe40007800910 */
[----:B------:R-:W-:Y:S02]  /*1a20*/  ISETP.GE.U32.AND P0, PT, R11, R16, PT ;  /* 0x000000100b00720c */ /* 0x000fe40003f06070 */
[----:B------:R-:W-:Y:S02]  /*1a30*/  VIMNMX R17, PT, PT, R17, 0x46a00000, PT ;  /* 0x46a0000011117848 */ /* 0x000fe40003fe0100 */
[----:B------:R-:W-:-:S05]  /*1a40*/  SEL R44, R44, 0x63400000, !P0 ;  /* 0x634000002c2c7807 */ /* 0x000fca0004000000 */
[----:B------:R-:W-:Y:S02]  /*1a50*/  IMAD.IADD R17, R17, 0x1, -R44 ;  /* 0x0000000111117824 */ /* 0x000fe400078e0a2c */
[----:B------:R-:W-:Y:S02]  /*1a60*/  IMAD.MOV.U32 R44, RZ, RZ, RZ ;  /* 0x000000ffff2c7224 */ /* 0x000fe400078e00ff */
[----:B------:R-:W-:-:S06]  /*1a70*/  VIADD R45, R17, 0x7fe00000 ;  /* 0x7fe00000112d7836 */ /* 0x000fcc0000000000 */
[----:B------:R-:W-:-:S10]  /*1a80*/  DMUL R52, R50, R44 ;  /* 0x0000002c32347228 */ /* 0x000fd40000000000 */
[----:B------:R-:W-:-:S13]  /*1a90*/  FSETP.GTU.AND P0, PT, |R53|, 1.469367938527859385e-39, PT ;  /* 0x001000003500780b */ /* 0x000fda0003f0c200 */
[----:B------:R-:W-:Y:S05]  /*1aa0*/  @P0 BRA `(.L_x_31) ;  /* 0x0000000000940947 */ /* 0x000fea0003800000 */
[----:B------:R-:W-:Y:S01]  /*1ab0*/  DFMA R18, R50, -R18, R40 ;  /* 0x800000123212722b */ /* 0x000fe20000000028 */
[----:B------:R-:W-:-:S09]  /*1ac0*/  MOV R44, RZ ;  /* 0x000000ff002c7202 */ /* 0x000fd20000000f00 */
[C---:B------:R-:W-:Y:S02]  /*1ad0*/  FSETP.NEU.AND P0, PT, R19.reuse, RZ, PT ;  /* 0x000000ff1300720b */ /* 0x040fe40003f0d000 */
[----:B------:R-:W-:-:S04]  /*1ae0*/  LOP3.LUT R38, R19, 0x80000000, R39, 0x48, !PT ;  /* 0x8000000013267812 */ /* 0x000fc800078e4827 */
[----:B------:R-:W-:-:S07]  /*1af0*/  LOP3.LUT R45, R38, R45, RZ, 0xfc, !PT ;  /* 0x0000002d262d7212 */ /* 0x000fce00078efcff */
[----:B------:R-:W-:Y:S05]  /*1b00*/  @!P0 BRA `(.L_x_31) ;  /* 0x00000000007c8947 */ /* 0x000fea0003800000 */
[----:B------:R-:W-:Y:S01]  /*1b10*/  IMAD.MOV R19, RZ, RZ, -R17 ;  /* 0x000000ffff137224 */ /* 0x000fe200078e0a11 */
[----:B------:R-:W-:Y:S01]  /*1b20*/  IADD3 R17, PT, PT, -R17, -0x43300000, RZ ;  /* 0xbcd0000011117810 */ /* 0x000fe20007ffe1ff */
[----:B------:R-:W-:-:S06]  /*1b30*/  IMAD.MOV.U32 R18, RZ, RZ, RZ ;  /* 0x000000ffff127224 */ /* 0x000fcc00078e00ff */
[----:B------:R-:W-:Y:S02]  /*1b40*/  DFMA R18, R52, -R18, R50 ;  /* 0x800000123412722b */ /* 0x000fe40000000032 */
[----:B------:R-:W-:-:S08]  /*1b50*/  DMUL.RP R50, R50, R44 ;  /* 0x0000002c32327228 */ /* 0x000fd00000008000 */
[----:B------:R-:W-:Y:S02]  /*1b60*/  FSETP.NEU.AND P0, PT, |R19|, R17, PT ;  /* 0x000000111300720b */ /* 0x000fe40003f0d200 */
[----:B------:R-:W-:Y:S02]  /*1b70*/  LOP3.LUT R11, R51, R38, RZ, 0x3c, !PT ;  /* 0x00000026330b7212 */ /* 0x000fe400078e3cff */
[----:B------:R-:W-:Y:S02]  /*1b80*/  FSEL R52, R50, R52, !P0 ;  /* 0x0000003432347208 */ /* 0x000fe40004000000 */
[----:B------:R-:W-:Y:S01]  /*1b90*/  FSEL R53, R11, R53, !P0 ;  /* 0x000000350b357208 */ /* 0x000fe20004000000 */
[----:B------:R-:W-:Y:S06]  /*1ba0*/  BRA `(.L_x_31) ;  /* 0x0000000000547947 */ /* 0x000fec0003800000 */
.L_x_30:
[----:B------:R-:W-:-:S14]  /*1bb0*/  DSETP.NAN.AND P0, PT, R16, R16, PT ;  /* 0x000000101000722a */ /* 0x000fdc0003f08000 */
[----:B------:R-:W-:Y:S05]  /*1bc0*/  @P0 BRA `(.L_x_32) ;  /* 0x0000000000440947 */ /* 0x000fea0003800000 */
[----:B------:R-:W-:-:S14]  /*1bd0*/  DSETP.NAN.AND P0, PT, R38, R38, PT ;  /* 0x000000262600722a */ /* 0x000fdc0003f08000 */
[----:B------:R-:W-:Y:S05]  /*1be0*/  @P0 BRA `(.L_x_33) ;  /* 0x0000000000300947 */ /* 0x000fea0003800000 */
[----:B------:R-:W-:Y:S01]  /*1bf0*/  ISETP.NE.AND P0, PT, R45, R46, PT ;  /* 0x0000002e2d00720c */ /* 0x000fe20003f05270 */
[----:B------:R-:W-:Y:S01]  /*1c00*/  IMAD.MOV.U32 R52, RZ, RZ, 0x0 ;  /* 0x00000000ff347424 */ /* 0x000fe200078e00ff */
[----:B------:R-:W-:-:S11]  /*1c10*/  MOV R53, 0xfff80000 ;  /* 0xfff8000000357802 */ /* 0x000fd60000000f00 */
[----:B------:R-:W-:Y:S05]  /*1c20*/  @!P0 BRA `(.L_x_31) ;  /* 0x0000000000348947 */ /* 0x000fea0003800000 */
[----:B------:R-:W-:Y:S02]  /*1c30*/  ISETP.NE.AND P0, PT, R45, 0x7ff00000, PT ;  /* 0x7ff000002d00780c */ /* 0x000fe40003f05270 */
[----:B------:R-:W-:Y:S02]  /*1c40*/  LOP3.LUT R53, R17, 0x80000000, R39, 0x48, !PT ;  /* 0x8000000011357812 */ /* 0x000fe400078e4827 */
[----:B------:R-:W-:-:S13]  /*1c50*/  ISETP.EQ.OR P0, PT, R46, RZ, !P0 ;  /* 0x000000ff2e00720c */ /* 0x000fda0004702670 */
[----:B------:R-:W-:Y:S01]  /*1c60*/  @P0 LOP3.LUT R11, R53, 0x7ff00000, RZ, 0xfc, !PT ;  /* 0x7ff00000350b0812 */ /* 0x000fe200078efcff */
[----:B------:R-:W-:Y:S02]  /*1c70*/  @!P0 IMAD.MOV.U32 R52, RZ, RZ, RZ ;  /* 0x000000ffff348224 */ /* 0x000fe400078e00ff */
[----:B------:R-:W-:Y:S02]  /*1c80*/  @P0 IMAD.MOV.U32 R52, RZ, RZ, RZ ;  /* 0x000000ffff340224 */ /* 0x000fe400078e00ff */
[----:B------:R-:W-:Y:S01]  /*1c90*/  @P0 IMAD.MOV.U32 R53, RZ, RZ, R11 ;  /* 0x000000ffff350224 */ /* 0x000fe200078e000b */
[----:B------:R-:W-:Y:S06]  /*1ca0*/  BRA `(.L_x_31) ;  /* 0x0000000000147947 */ /* 0x000fec0003800000 */
.L_x_33:
[----:B------:R-:W-:Y:S02]  /*1cb0*/  LOP3.LUT R53, R39, 0x80000, RZ, 0xfc, !PT ;  /* 0x0008000027357812 */ /* 0x000fe400078efcff */
[----:B------:R-:W-:Y:S01]  /*1cc0*/  MOV R52, R38 ;  /* 0x0000002600347202 */ /* 0x000fe20000000f00 */
[----:B------:R-:W-:Y:S06]  /*1cd0*/  BRA `(.L_x_31) ;  /* 0x0000000000087947 */ /* 0x000fec0003800000 */
.L_x_32:
[----:B------:R-:W-:Y:S01]  /*1ce0*/  LOP3.LUT R53, R17, 0x80000, RZ, 0xfc, !PT ;  /* 0x0008000011357812 */ /* 0x000fe200078efcff */
[----:B------:R-:W-:-:S07]  /*1cf0*/  IMAD.MOV.U32 R52, RZ, RZ, R16 ;  /* 0x000000ffff347224 */ /* 0x000fce00078e0010 */
.L_x_31:
[----:B------:R-:W-:Y:S05]  /*1d00*/  BSYNC.RECONVERGENT B5 ;  /* 0x0000000000057941 */ /* 0x000fea0003800200 */
.L_x_29:
[----:B------:R-:W-:-:S04]  /*1d10*/  IMAD.MOV.U32 R11, RZ, RZ, 0x0 ;  /* 0x00000000ff0b7424 */ /* 0x000fc800078e00ff */
[----:B------:R-:W-:Y:S05]  /*1d20*/  RET.REL.NODEC R10 `(_Z16get_accelerationP7OcttreeP8Entitiesimj) ;  /* 0xffffffe00ab47950 */ /* 0x000fea0003c3ffff */
        .weak           $__internal_1_$__cuda_sm20_dsqrt_rn_f64_mediumpath_v1
        .type           $__internal_1_$__cuda_sm20_dsqrt_rn_f64_mediumpath_v1,@function
        .size           $__internal_1_$__cuda_sm20_dsqrt_rn_f64_mediumpath_v1,(.L_x_307 - $__internal_1_$__cuda_sm20_dsqrt_rn_f64_mediumpath_v1)
$__internal_1_$__cuda_sm20_dsqrt_rn_f64_mediumpath_v1:
[----:B------:R-:W-:Y:S01]  /*1d30*/  ISETP.GE.U32.AND P0, PT, R16, -0x3400000, PT ;  /* 0xfcc000001000780c */ /* 0x000fe20003f06070 */
[----:B------:R-:W-:Y:S01]  /*1d40*/  BSSY.RECONVERGENT B5, `(.L_x_34) ;  /* 0x0000024000057945 */ /* 0x000fe20003800200 */
[----:B------:R-:W-:-:S11]  /*1d50*/  IMAD.MOV.U32 R16, RZ, RZ, R44 ;  /* 0x000000ffff107224 */ /* 0x000fd600078e002c */
[----:B------:R-:W-:Y:S05]  /*1d60*/  @!P0 BRA `(.L_x_35) ;  /* 0x0000000000208947 */ /* 0x000fea0003800000 */
[----:B------:R-:W-:-:S10]  /*1d70*/  DFMA.RM R18, R18, R10, R38 ;  /* 0x0000000a1212722b */ /* 0x000fd40000004026 */
[----:B------:R-:W-:-:S04]  /*1d80*/  IADD3 R10, P0, PT, R18, 0x1, RZ ;  /* 0x00000001120a7810 */ /* 0x000fc80007f1e0ff */
[----:B------:R-:W-:-:S06]  /*1d90*/  IADD3.X R11, PT, PT, RZ, R19, RZ, P0, !PT ;  /* 0x00000013ff0b7210 */ /* 0x000fcc00007fe4ff */
[----:B------:R-:W-:-:S08]  /*1da0*/  DFMA.RP R16, -R18, R10, R16 ;  /* 0x0000000a1210722b */ /* 0x000fd00000008110 */
[----:B------:R-:W-:-:S06]  /*1db0*/  DSETP.GT.AND P0, PT, R16, RZ, PT ;  /* 0x000000ff1000722a */ /* 0x000fcc0003f04000 */
[----:B------:R-:W-:Y:S02]  /*1dc0*/  FSEL R10, R10, R18, P0 ;  /* 0x000000120a0a7208 */ /* 0x000fe40000000000 */
[----:B------:R-:W-:Y:S01]  /*1dd0*/  FSEL R11, R11, R19, P0 ;  /* 0x000000130b0b7208 */ /* 0x000fe20000000000 */
[----:B------:R-:W-:Y:S06]  /*1de0*/  BRA `(.L_x_36) ;  /* 0x0000000000647947 */ /* 0x000fec0003800000 */
.L_x_35:
[----:B------:R-:W-:-:S14]  /*1df0*/  DSETP.NE.AND P0, PT, R16, RZ, PT ;  /* 0x000000ff1000722a */ /* 0x000fdc0003f05000 */
[----:B------:R-:W-:Y:S05]  /*1e00*/  @!P0 BRA `(.L_x_37) ;  /* 0x0000000000588947 */ /* 0x000fea0003800000 */
[----:B------:R-:W-:-:S13]  /*1e10*/  ISETP.GE.AND P0, PT, R17, RZ, PT ;  /* 0x000000ff1100720c */ /* 0x000fda0003f06270 */
[----:B------:R-:W-:Y:S02]  /*1e20*/  @!P0 IMAD.MOV.U32 R10, RZ, RZ, 0x0 ;  /* 0x00000000ff0a8424 */ /* 0x000fe400078e00ff */
[----:B------:R-:W-:Y:S01]  /*1e30*/  @!P0 IMAD.MOV.U32 R11, RZ, RZ, -0x80000 ;  /* 0xfff80000ff0b8424 */ /* 0x000fe200078e00ff */
[----:B------:R-:W-:Y:S06]  /*1e40*/  @!P0 BRA `(.L_x_36) ;  /* 0x00000000004c8947 */ /* 0x000fec0003800000 */
[----:B------:R-:W-:-:S13]  /*1e50*/  ISETP.GT.AND P0, PT, R17, 0x7fefffff, PT ;  /* 0x7fefffff1100780c */ /* 0x000fda0003f04270 */
[----:B------:R-:W-:Y:S05]  /*1e60*/  @P0 BRA `(.L_x_37) ;  /* 0x0000000000400947 */ /* 0x000fea0003800000 */
[----:B------:R-:W-:Y:S01]  /*1e70*/  DMUL R38, R16, 8.11296384146066816958e+31 ;  /* 0x4690000010267828 */ /* 0x000fe20000000000 */
[----:B------:R-:W-:Y:S01]  /*1e80*/  IMAD.MOV.U32 R18, RZ, RZ, RZ ;  /* 0x000000ffff127224 */ /* 0x000fe200078e00ff */
[----:B------:R-:W-:Y:S01]  /*1e90*/  MOV R10, 0x0 ;  /* 0x00000000000a7802 */ /* 0x000fe20000000f00 */
[----:B------:R-:W-:-:S03]  /*1ea0*/  IMAD.MOV.U32 R11, RZ, RZ, 0x3fd80000 ;  /* 0x3fd80000ff0b7424 */ /* 0x000fc600078e00ff */
[----:B------:R-:W0:Y:S02]  /*1eb0*/  MUFU.RSQ64H R19, R39 ;  /* 0x0000002700137308 */ /* 0x000e240000001c00 */
[----:B0-----:R-:W-:-:S08]  /*1ec0*/  DMUL R16, R18, R18 ;  /* 0x0000001212107228 */ /* 0x001fd00000000000 */
[----:B------:R-:W-:-:S08]  /*1ed0*/  DFMA R16, R38, -R16, 1 ;  /* 0x3ff000002610742b */ /* 0x000fd00000000810 */
[----:B------:R-:W-:Y:S02]  /*1ee0*/  DFMA R10, R16, R10, 0.5 ;  /* 0x3fe00000100a742b */ /* 0x000fe4000000000a */
[----:B------:R-:W-:-:S08]  /*1ef0*/  DMUL R16, R18, R16 ;  /* 0x0000001012107228 */ /* 0x000fd00000000000 */
[----:B------:R-:W-:-:S08]  /*1f00*/  DFMA R16, R10, R16, R18 ;  /* 0x000000100a10722b */ /* 0x000fd00000000012 */
[----:B------:R-:W-:Y:S02]  /*1f10*/  DMUL R10, R38, R16 ;  /* 0x00000010260a7228 */ /* 0x000fe40000000000 */
[----:B------:R-:W-:-:S06]  /*1f20*/  VIADD R17, R17, 0xfff00000 ;  /* 0xfff0000011117836 */ /* 0x000fcc0000000000 */
[----:B------:R-:W-:-:S08]  /*1f30*/  DFMA R18, R10, -R10, R38 ;  /* 0x8000000a0a12722b */ /* 0x000fd00000000026 */
[----:B------:R-:W-:-:S10]  /*1f40*/  DFMA R10, R16, R18, R10 ;  /* 0x00000012100a722b */ /* 0x000fd4000000000a */
[----:B------:R-:W-:Y:S01]  /*1f50*/  VIADD R11, R11, 0xfcb00000 ;  /* 0xfcb000000b0b7836 */ /* 0x000fe20000000000 */
[----:B------:R-:W-:Y:S06]  /*1f60*/  BRA `(.L_x_36) ;  /* 0x0000000000047947 */ /* 0x000fec0003800000 */
.L_x_37:
[----:B------:R-:W-:-:S11]  /*1f70*/  DADD R10, R16, R16 ;  /* 0x00000000100a7229 */ /* 0x000fd60000000010 */
.L_x_36:
[----:B------:R-:W-:Y:S05]  /*1f80*/  BSYNC.RECONVERGENT B5 ;  /* 0x0000000000057941 */ /* 0x000fea0003800200 */
.L_x_34:
[----:B------:R-:W-:Y:S01]  /*1f90*/  IMAD.MOV.U32 R47, RZ, RZ, 0x0 ;  /* 0x00000000ff2f7424 */ /* 0x000fe200078e00ff */
[----:B------:R-:W-:Y:S01]  /*1fa0*/  MOV R48, R10 ;  /* 0x0000000a00307202 */ /* 0x000fe20000000f00 */
[----:B------:R-:W-:Y:S02]  /*1fb0*/  IMAD.MOV.U32 R49, RZ, RZ, R11 ;  /* 0x000000ffff317224 */ /* 0x000fe400078e000b */
[----:B------:R-:W-:Y:S05]  /*1fc0*/  RET.REL.NODEC R46 `(_Z16get_accelerationP7OcttreeP8Entitiesimj) ;  /* 0xffffffe02e0c7950 */ /* 0x000fea0003c3ffff */
.L_x_38:
        /* <DEDUP_REMOVED lines=11> */
.L_x_307:


//--------------------- .text._Z10order_entsP7OcttreePi --------------------------
	.section	.text._Z10order_entsP7OcttreePi,"ax",@progbits
	.align	128
        .global         _Z10order_entsP7OcttreePi
        .type           _Z10order_entsP7OcttreePi,@function
        .size           _Z10order_entsP7OcttreePi,(.L_x_311 - _Z10order_entsP7OcttreePi)
        .other          _Z10order_entsP7OcttreePi,@"STO_CUDA_ENTRY STV_DEFAULT"
_Z10order_entsP7OcttreePi:
.text._Z10order_entsP7OcttreePi:
[----:B------:R-:W-:Y:S08]  /*0000*/  LDC R1, c[0x0][0x37c] ;  /* 0x0000df00ff017b82 */ /* 0x000ff00000000800 */
[----:B------:R-:W0:Y:S01]  /*0010*/  LDC.64 R2, c[0x0][0x380] ;  /* 0x0000e000ff027b82 */ /* 0x000e220000000a00 */
[----:B------:R-:W0:Y:S02]  /*0020*/  LDCU.64 UR6, c[0x0][0x358] ;  /* 0x00006b00ff0677ac */ /* 0x000e240008000a00 */
[----:B0-----:R0:W5:Y:S01]  /*0030*/  LDG.E R0, desc[UR6][R2.64+0x4] ;  /* 0x0000040602007981 */ /* 0x001162000c1e1900 */
[----:B------:R-:W1:Y:S01]  /*0040*/  LDCU UR4, c[0x0][0x360] ;  /* 0x00006c00ff0477ac */ /* 0x000e620008000800 */
[----:B------:R-:W-:Y:S01]  /*0050*/  BSSY.RECONVERGENT B0, `(.L_x_39) ;  /* 0x0000093000007945 */ /* 0x000fe20003800200 */
[----:B------:R-:W2:Y:S02]  /*0060*/  S2R R4, SR_TID.X ;  /* 0x0000000000047919 */ /* 0x000ea40000002100 */
[----:B--2---:R-:W-:-:S13]  /*0070*/  ISETP.NE.AND P0, PT, R4, RZ, PT ;  /* 0x000000ff0400720c */ /* 0x004fda0003f05270 */
[----:B01----:R-:W-:Y:S05]  /*0080*/  @P0 BRA `(.L_x_40) ;  /* 0x00000008003c0947 */ /* 0x003fea0003800000 */
[----:B------:R-:W2:Y:S01]  /*0090*/  LDG.E.64 R6, desc[UR6][R2.64+0x30] ;  /* 0x0000300602067981 */ /* 0x000ea2000c1e1b00 */
[----:B-----5:R-:W-:-:S05]  /*00a0*/  SHF.L.U32 R5, R0, 0x3, RZ ;  /* 0x0000000300057819 */ /* 0x020fca00000006ff */
[----:B--2---:R-:W-:-:S05]  /*00b0*/  IMAD.WIDE R6, R5, 0x4, R6 ;  /* 0x0000000405067825 */ /* 0x004fca00078e0206 */
[----:B------:R-:W2:Y:S02]  /*00c0*/  LDG.E R11, desc[UR6][R6.64] ;  /* 0x00000006060b7981 */ /* 0x000ea4000c1e1900 */
[----:B--2---:R-:W-:-:S13]  /*00d0*/  ISETP.GE.AND P0, PT, R11, R0, PT ;  /* 0x000000000b00720c */ /* 0x004fda0003f06270 */
[----:B------:R-:W-:Y:S05]  /*00e0*/  @!P0 BRA `(.L_x_41) ;  /* 0x00000000001c8947 */ /* 0x000fea0003800000 */
[----:B------:R-:W2:Y:S02]  /*00f0*/  LDG.E.64 R6, desc[UR6][R2.64+0x28] ;  /* 0x0000280602067981 */ /* 0x000ea4000c1e1b00 */
[----:B--2---:R-:W-:-:S05]  /*0100*/  IMAD.WIDE R8, R11, 0x4, R6 ;  /* 0x000000040b087825 */ /* 0x004fca00078e0206 */
[----:B------:R0:W-:Y:S04]  /*0110*/  STG.E desc[UR6][R8.64], RZ ;  /* 0x000000ff08007986 */ /* 0x0001e8000c101906 */
[----:B------:R-:W2:Y:S02]  /*0120*/  LDG.E.64 R6, desc[UR6][R2.64+0x10] ;  /* 0x0000100602067981 */ /* 0x000ea4000c1e1b00 */
[----:B--2---:R-:W-:-:S06]  /*0130*/  IMAD.WIDE R6, R11, 0x4, R6 ;  /* 0x000000040b067825 */ /* 0x004fcc00078e0206 */
[----:B------:R0:W5:Y:S01]  /*0140*/  LDG.E R6, desc[UR6][R6.64] ;  /* 0x0000000606067981 */ /* 0x000162000c1e1900 */
[----:B------:R-:W-:Y:S05]  /*0150*/  BRA `(.L_x_42) ;  /* 0x0000000000147947 */ /* 0x000fea0003800000 */
.L_x_41:
[----:B------:R-:W-:Y:S01]  /*0160*/  ISETP.GE.AND P0, PT, R11, RZ, PT ;  /* 0x000000ff0b00720c */ /* 0x000fe20003f06270 */
[----:B------:R-:W-:-:S12]  /*0170*/  HFMA2 R6, -RZ, RZ, 0, 0 ;  /* 0x00000000ff067431 */ /* 0x000fd800000001ff */
[----:B------:R-:W0:Y:S01]  /*0180*/  @P0 LDC.64 R8, c[0x0][0x388] ;  /* 0x0000e200ff080b82 */ /* 0x000e220000000a00 */
[----:B------:R-:W-:Y:S01]  /*0190*/  @P0 MOV R6, 0x1 ;  /* 0x0000000100060802 */ /* 0x000fe20000000f00 */
[----:B0-----:R1:W-:Y:S06]  /*01a0*/  @P0 STG.E desc[UR6][R8.64], R11 ;  /* 0x0000000b08000986 */ /* 0x0013ec000c101906 */
.L_x_42:
[----:B01----:R-:W2:Y:S02]  /*01b0*/  LDG.E.64 R8, desc[UR6][R2.64+0x30] ;  /* 0x0000300602087981 */ /* 0x003ea4000c1e1b00 */
[----:B--2---:R-:W-:-:S05]  /*01c0*/  IMAD.WIDE R8, R5, 0x4, R8 ;  /* 0x0000000405087825 */ /* 0x004fca00078e0208 */
[----:B------:R-:W2:Y:S02]  /*01d0*/  LDG.E R7, desc[UR6][R8.64+0x4] ;  /* 0x0000040608077981 */ /* 0x000ea4000c1e1900 */
[----:B--2---:R-:W-:-:S13]  /*01e0*/  ISETP.GE.AND P0, PT, R7, R0, PT ;  /* 0x000000000700720c */ /* 0x004fda0003f06270 */
[----:B------:R-:W-:Y:S05]  /*01f0*/  @!P0 BRA `(.L_x_43) ;  /* 0x0000000000208947 */ /* 0x000fea0003800000 */
[----:B------:R-:W2:Y:S02]  /*0200*/  LDG.E.64 R8, desc[UR6][R2.64+0x28] ;  /* 0x0000280602087981 */ /* 0x000ea4000c1e1b00 */
[----:B--2---:R-:W-:-:S05]  /*0210*/  IMAD.WIDE R8, R7, 0x4, R8 ;  /* 0x0000000407087825 */ /* 0x004fca00078e0208 */
[----:B-----5:R0:W-:Y:S04]  /*0220*/  STG.E desc[UR6][R8.64], R6 ;  /* 0x0000000608007986 */ /* 0x0201e8000c101906 */
[----:B------:R-:W2:Y:S02]  /*0230*/  LDG.E.64 R10, desc[UR6][R2.64+0x10] ;  /* 0x00001006020a7981 */ /* 0x000ea4000c1e1b00 */
[----:B--2---:R-:W-:-:S06]  /*0240*/  IMAD.WIDE R10, R7, 0x4, R10 ;  /* 0x00000004070a7825 */ /* 0x004fcc00078e020a */
[----:B------:R-:W0:Y:S02]  /*0250*/  LDG.E R11, desc[UR6][R10.64] ;  /* 0x000000060a0b7981 */ /* 0x000e24000c1e1900 */
[----:B0-----:R-:W-:Y:S01]  /*0260*/  IADD3 R6, PT, PT, R6, R11, RZ ;  /* 0x0000000b06067210 */ /* 0x001fe20007ffe0ff */
[----:B------:R-:W-:Y:S06]  /*0270*/  BRA `(.L_x_44) ;  /* 0x0000000000147947 */ /* 0x000fec0003800000 */
.L_x_43:
[----:B------:R-:W-:-:S13]  /*0280*/  ISETP.GE.AND P0, PT, R7, RZ, PT ;  /* 0x000000ff0700720c */ /* 0x000fda0003f06270 */
[----:B------:R-:W0:Y:S02]  /*0290*/  @P0 LDC.64 R8, c[0x0][0x388] ;  /* 0x0000e200ff080b82 */ /* 0x000e240000000a00 */
[C---:B0----5:R-:W-:Y:S01]  /*02a0*/  @P0 IMAD.WIDE R8, R6.reuse, 0x4, R8 ;  /* 0x0000000406080825 */ /* 0x061fe200078e0208 */
[----:B------:R-:W-:-:S04]  /*02b0*/  @P0 IADD3 R6, PT, PT, R6, 0x1, RZ ;  /* 0x0000000106060810 */ /* 0x000fc80007ffe0ff */
[----:B------:R0:W-:Y:S03]  /*02c0*/  @P0 STG.E desc[UR6][R8.64], R7 ;  /* 0x0000000708000986 */ /* 0x0001e6000c101906 */
.L_x_44:
[----:B0-----:R-:W2:Y:S02]  /*02d0*/  LDG.E.64 R8, desc[UR6][R2.64+0x30] ;  /* 0x0000300602087981 */ /* 0x001ea4000c1e1b00 */
[----:B--2---:R-:W-:-:S05]  /*02e0*/  IMAD.WIDE R8, R5, 0x4, R8 ;  /* 0x0000000405087825 */ /* 0x004fca00078e0208 */
[----:B------:R-:W2:Y:S02]  /*02f0*/  LDG.E R7, desc[UR6][R8.64+0x8] ;  /* 0x0000080608077981 */ /* 0x000ea4000c1e1900 */
[----:B--2---:R-:W-:-:S13]  /*0300*/  ISETP.GE.AND P0, PT, R7, R0, PT ;  /* 0x000000000700720c */ /* 0x004fda0003f06270 */
[----:B------:R-:W-:Y:S05]  /*0310*/  @!P0 BRA `(.L_x_45) ;  /* 0x0000000000208947 */ /* 0x000fea0003800000 */
[----:B------:R-:W2:Y:S02]  /*0320*/  LDG.E.64 R8, desc[UR6][R2.64+0x28] ;  /* 0x0000280602087981 */ /* 0x000ea4000c1e1b00 */
[----:B--2---:R-:W-:-:S05]  /*0330*/  IMAD.WIDE R8, R7, 0x4, R8 ;  /* 0x0000000407087825 */ /* 0x004fca00078e0208 */
[----:B------:R0:W-:Y:S04]  /*0340*/  STG.E desc[UR6][R8.64], R6 ;  /* 0x0000000608007986 */ /* 0x0001e8000c101906 */
[----:B------:R-:W2:Y:S02]  /*0350*/  LDG.E.64 R10, desc[UR6][R2.64+0x10] ;  /* 0x00001006020a7981 */ /* 0x000ea4000c1e1b00 */
[----:B--2---:R-:W-:-:S06]  /*0360*/  IMAD.WIDE R10, R7, 0x4, R10 ;  /* 0x00000004070a7825 */ /* 0x004fcc00078e020a */
[----:B------:R-:W0:Y:S02]  /*0370*/  LDG.E R11, desc[UR6][R10.64] ;  /* 0x000000060a0b7981 */ /* 0x000e24000c1e1900 */
[----:B0-----:R-:W-:Y:S01]  /*0380*/  IADD3 R6, PT, PT, R6, R11, RZ ;  /* 0x0000000b06067210 */ /* 0x001fe20007ffe0ff */
[----:B------:R-:W-:Y:S06]  /*0390*/  BRA `(.L_x_46) ;  /* 0x0000000000147947 */ /* 0x000fec0003800000 */
.L_x_45:
[----:B------:R-:W-:-:S13]  /*03a0*/  ISETP.GE.AND P0, PT, R7, RZ, PT ;  /* 0x000000ff0700720c */ /* 0x000fda0003f06270 */
[----:B------:R-:W0:Y:S02]  /*03b0*/  @P0 LDC.64 R8, c[0x0][0x388] ;  /* 0x0000e200ff080b82 */ /* 0x000e240000000a00 */
[C---:B0-----:R-:W-:Y:S01]  /*03c0*/  @P0 IMAD.WIDE R8, R6.reuse, 0x4, R8 ;  /* 0x0000000406080825 */ /* 0x041fe200078e0208 */
[----:B------:R-:W-:-:S04]  /*03d0*/  @P0 IADD3 R6, PT, PT, R6, 0x1, RZ ;  /* 0x0000000106060810 */ /* 0x000fc80007ffe0ff */
[----:B------:R0:W-:Y:S03]  /*03e0*/  @P0 STG.E desc[UR6][R8.64], R7 ;  /* 0x0000000708000986 */ /* 0x0001e6000c101906 */
.L_x_46:
        /* <DEDUP_REMOVED lines=11> */
[----:B0-----:R-:W-:Y:S01]  /*04a0*/  IMAD.IADD R6, R6, 0x1, R11 ;  /* 0x0000000106067824 */ /* 0x001fe200078e020b */
[----:B------:R-:W-:Y:S06]  /*04b0*/  BRA `(.L_x_48) ;  /* 0x0000000000147947 */ /* 0x000fec0003800000 */
.L_x_47:
[----:B------:R-:W-:-:S13]  /*04c0*/  ISETP.GE.AND P0, PT, R7, RZ, PT ;  /* 0x000000ff0700720c */ /* 0x000fda0003f06270 */
[----:B------:R-:W0:Y:S02]  /*04d0*/  @P0 LDC.64 R8, c[0x0][0x388] ;  /* 0x0000e200ff080b82 */ /* 0x000e240000000a00 */
[C---:B0-----:R-:W-:Y:S01]  /*04e0*/  @P0 IMAD.WIDE R8, R6.reuse, 0x4, R8 ;  /* 0x0000000406080825 */ /* 0x041fe200078e0208 */
[----:B------:R-:W-:-:S04]  /*04f0*/  @P0 IADD3 R6, PT, PT, R6, 0x1, RZ ;  /* 0x0000000106060810 */ /* 0x000fc80007ffe0ff */
[----:B------:R0:W-:Y:S03]  /*0500*/  @P0 STG.E desc[UR6][R8.64], R7 ;  /* 0x0000000708000986 */ /* 0x0001e6000c101906 */
.L_x_48:
        /* <DEDUP_REMOVED lines=13> */
.L_x_49:
[----:B------:R-:W-:-:S13]  /*05e0*/  ISETP.GE.AND P0, PT, R7, RZ, PT ;  /* 0x000000ff0700720c */ /* 0x000fda0003f06270 */
[----:B------:R-:W0:Y:S02]  /*05f0*/  @P0 LDC.64 R8, c[0x0][0x388] ;  /* 0x0000e200ff080b82 */ /* 0x000e240000000a00 */
[C---:B0-----:R-:W-:Y:S01]  /*0600*/  @P0 IMAD.WIDE R8, R6.reuse, 0x4, R8 ;  /* 0x0000000406080825 */ /* 0x041fe200078e0208 */
[----:B------:R-:W-:-:S04]  /*0610*/  @P0 IADD3 R6, PT, PT, R6, 0x1, RZ ;  /* 0x0000000106060810 */ /* 0x000fc80007ffe0ff */
[----:B------:R0:W-:Y:S03]  /*0620*/  @P0 STG.E desc[UR6][R8.64], R7 ;  /* 0x0000000708000986 */ /* 0x0001e6000c101906 */
.L_x_50:
        /* <DEDUP_REMOVED lines=13> */
.L_x_51:
[----:B------:R-:W-:-:S13]  /*0700*/  ISETP.GE.AND P0, PT, R7, RZ, PT ;  /* 0x000000ff0700720c */ /* 0x000fda0003f06270 */
[----:B------:R-:W0:Y:S02]  /*0710*/  @P0 LDC.64 R8, c[0x0][0x388] ;  /* 0x0000e200ff080b82 */ /* 0x000e240000000a00 */
[C---:B0-----:R-:W-:Y:S01]  /*0720*/  @P0 IMAD.WIDE R8, R6.reuse, 0x4, R8 ;  /* 0x0000000406080825 */ /* 0x041fe200078e0208 */
[----:B------:R-:W-:-:S04]  /*0730*/  @P0 IADD3 R6, PT, PT, R6, 0x1, RZ ;  /* 0x0000000106060810 */ /* 0x000fc80007ffe0ff */
[----:B------:R0:W-:Y:S03]  /*0740*/  @P0 STG.E desc[UR6][R8.64], R7 ;  /* 0x0000000708000986 */ /* 0x0001e6000c101906 */
.L_x_52:
        /* <DEDUP_REMOVED lines=13> */
.L_x_53:
[----:B------:R-:W-:-:S13]  /*0820*/  ISETP.GE.AND P0, PT, R7, RZ, PT ;  /* 0x000000ff0700720c */ /* 0x000fda0003f06270 */
[----:B------:R-:W0:Y:S02]  /*0830*/  @P0 LDC.64 R8, c[0x0][0x388] ;  /* 0x0000e200ff080b82 */ /* 0x000e240000000a00 */
[----:B0-----:R-:W-:-:S04]  /*0840*/  @P0 IMAD.WIDE R8, R6, 0x4, R8 ;  /* 0x0000000406080825 */ /* 0x001fc800078e0208 */
[----:B------:R-:W-:Y:S01]  /*0850*/  @P0 VIADD R6, R6, 0x1 ;  /* 0x0000000106060836 */ /* 0x000fe20000000000 */
[----:B------:R0:W-:Y:S06]  /*0860*/  @P0 STG.E desc[UR6][R8.64], R7 ;  /* 0x0000000708000986 */ /* 0x0001ec000c101906 */
.L_x_54:
[----:B0-----:R-:W2:Y:S02]  /*0870*/  LDG.E.64 R8, desc[UR6][R2.64+0x30] ;  /* 0x0000300602087981 */ /* 0x001ea4000c1e1b00 */
[----:B--2---:R-:W-:-:S05]  /*0880*/  IMAD.WIDE R8, R5, 0x4, R8 ;  /* 0x0000000405087825 */ /* 0x004fca00078e0208 */
[----:B------:R-:W2:Y:S02]  /*0890*/  LDG.E R5, desc[UR6][R8.64+0x1c] ;  /* 0x00001c0608057981 */ /* 0x000ea4000c1e1900 */
[----:B--2---:R-:W-:-:S13]  /*08a0*/  ISETP.GE.AND P0, PT, R5, R0, PT ;  /* 0x000000000500720c */ /* 0x004fda0003f06270 */
[----:B------:R-:W-:Y:S05]  /*08b0*/  @!P0 BRA `(.L_x_55) ;  /* 0x0000000000108947 */ /* 0x000fea0003800000 */
[----:B------:R-:W2:Y:S02]  /*08c0*/  LDG.E.64 R8, desc[UR6][R2.64+0x28] ;  /* 0x0000280602087981 */ /* 0x000ea4000c1e1b00 */
[----:B--2---:R-:W-:-:S05]  /*08d0*/  IMAD.WIDE R8, R5, 0x4, R8 ;  /* 0x0000000405087825 */ /* 0x004fca00078e0208 */
[----:B------:R1:W-:Y:S01]  /*08e0*/  STG.E desc[UR6][R8.64], R6 ;  /* 0x0000000608007986 */ /* 0x0003e2000c101906 */
[----:B------:R-:W-:Y:S05]  /*08f0*/  BRA `(.L_x_56) ;  /* 0x0000000000107947 */ /* 0x000fea0003800000 */
.L_x_55:
[----:B------:R-:W-:-:S13]  /*0900*/  ISETP.GE.AND P0, PT, R5, RZ, PT ;  /* 0x000000ff0500720c */ /* 0x000fda0003f06270 */
[----:B------:R-:W0:Y:S02]  /*0910*/  @P0 LDC.64 R8, c[0x0][0x388] ;  /* 0x0000e200ff080b82 */ /* 0x000e240000000a00 */
[----:B0-----:R-:W-:-:S05]  /*0920*/  @P0 IMAD.WIDE R6, R6, 0x4, R8 ;  /* 0x0000000406060825 */ /* 0x001fca00078e0208 */
[----:B------:R0:W-:Y:S02]  /*0930*/  @P0 STG.E desc[UR6][R6.64], R5 ;  /* 0x0000000506000986 */ /* 0x0001e4000c101906 */
.L_x_56:
[----:B------:R-:W-:Y:S06]  /*0940*/  MEMBAR.SC.GPU ;  /* 0x0000000000007992 */ /* 0x000fec0000002000 */
[----:B------:R-:W-:-:S00]  /*0950*/  ERRBAR ;  /* 0x00000000000079ab */ /* 0x000fc00000000000 */
[----:B------:R-:W-:Y:S06]  /*0960*/  CGAERRBAR ;  /* 0x00000000000075ab */ /* 0x000fec0000000000 */
[----:B------:R-:W-:Y:S01]  /*0970*/  CCTL.IVALL ;  /* 0x00000000ff00798f */ /* 0x000fe20002000000 */
.L_x_40:
[----:B------:R-:W-:Y:S05]  /*0980*/  BSYNC.RECONVERGENT B0 ;  /* 0x0000000000007941 */ /* 0x000fea0003800200 */
.L_x_39:
[----:B------:R-:W-:Y:S06]  /*0990*/  BAR.SYNC.DEFER_BLOCKING 0x0 ;  /* 0x0000000000007b1d */ /* 0x000fec0000010000 */
[----:B0-----:R-:W2:Y:S01]  /*09a0*/  LDG.E R5, desc[UR6][R2.64] ;  /* 0x0000000602057981 */ /* 0x001ea2000c1e1900 */
[----:B------:R-:W0:Y:S02]  /*09b0*/  S2R R7, SR_CTAID.X ;  /* 0x0000000000077919 */ /* 0x000e240000002500 */
[----:B0-----:R-:W-:-:S05]  /*09c0*/  IMAD R7, R7, UR4, R4 ;  /* 0x0000000407077c24 */ /* 0x001fca000f8e0204 */
[----:B-----5:R-:W-:-:S04]  /*09d0*/  IADD3 R4, PT, PT, R7, 0x1, R0 ;  /* 0x0000000107047810 */ /* 0x020fc80007ffe000 */
[----:B--2---:R-:W-:-:S13]  /*09e0*/  ISETP.GE.U32.AND P0, PT, R4, R5, PT ;  /* 0x000000050400720c */ /* 0x004fda0003f06070 */
[----:B------:R-:W-:Y:S05]  /*09f0*/  @P0 EXIT ;  /* 0x000000000000094d */ /* 0x000fea0003800000 */
[----:B------:R-:W0:Y:S01]  /*0a00*/  LDCU UR5, c[0x0][0x370] ;  /* 0x00006e00ff0577ac */ /* 0x000e220008000800 */
[----:B------:R-:W-:Y:S01]  /*0a10*/  HFMA2 R7, -RZ, RZ, 0, 0 ;  /* 0x00000000ff077431 */ /* 0x000fe200000001ff */
[----:B-1----:R-:W-:Y:S01]  /*0a20*/  MOV R6, R4 ;  /* 0x0000000400067202 */ /* 0x002fe20000000f00 */
[----:B0-----:R-:W-:-:S12]  /*0a30*/  UIMAD UR4, UR4, UR5, URZ ;  /* 0x00000005040472a4 */ /* 0x001fd8000f8e02ff */
.L_x_83:
[----:B0-----:R-:W2:Y:S02]  /*0a40*/  LDG.E.64 R10, desc[UR6][R2.64+0x28] ;  /* 0x00002806020a7981 */ /* 0x001ea4000c1e1b00 */
[----:B-12---:R-:W-:-:S05]  /*0a50*/  IMAD.WIDE.U32 R8, R6, 0x4, R10 ;  /* 0x0000000406087825 */ /* 0x006fca00078e000a */
[----:B------:R-:W2:Y:S01]  /*0a60*/  LDG.E R14, desc[UR6][R8.64] ;  /* 0x00000006080e7981 */ /* 0x000ea2000c1e1900 */
[----:B------:R-:W-:Y:S01]  /*0a70*/  BSSY.RECONVERGENT B0, `(.L_x_57) ;  /* 0x00000a4000007945 */ /* 0x000fe20003800200 */
[----:B--2---:R-:W-:-:S13]  /*0a80*/  ISETP.GE.AND P0, PT, R14, RZ, PT ;  /* 0x000000ff0e00720c */ /* 0x004fda0003f06270 */
[----:B------:R-:W-:Y:S05]  /*0a90*/  @!P0 BRA `(.L_x_58) ;  /* 0x0000000800848947 */ /* 0x000fea0003800000 */
[----:B------:R-:W2:Y:S01]  /*0aa0*/  LDG.E.64 R8, desc[UR6][R2.64+0x30] ;  /* 0x0000300602087981 */ /* 0x000ea2000c1e1b00 */
[----:B------:R-:W-:-:S05]  /*0ab0*/  SHF.L.U32 R6, R6, 0x3, RZ ;  /* 0x0000000306067819 */ /* 0x000fca00000006ff */
[----:B--2---:R-:W-:-:S05]  /*0ac0*/  IMAD.WIDE.U32 R12, R6, 0x4, R8 ;  /* 0x00000004060c7825 */ /* 0x004fca00078e0008 */
[----:B------:R-:W2:Y:S01]  /*0ad0*/  LDG.E R9, desc[UR6][R12.64] ;  /* 0x000000060c097981 */ /* 0x000ea2000c1e1900 */
[----:B------:R-:W-:Y:S01]  /*0ae0*/  BSSY.RECONVERGENT B1, `(.L_x_59) ;  /* 0x0000010000017945 */ /* 0x000fe20003800200 */
[----:B------:R-:W-:Y:S02]  /*0af0*/  MOV R8, R14 ;  /* 0x0000000e00087202 */ /* 0x000fe40000000f00 */
[----:B--2---:R-:W-:-:S13]  /*0b00*/  ISETP.GE.AND P0, PT, R9, R0, PT ;  /* 0x000000000900720c */ /* 0x004fda0003f06270 */
[----:B------:R-:W-:Y:S05]  /*0b10*/  @!P0 BRA `(.L_x_60) ;  /* 0x00000000001c8947 */ /* 0x000fea0003800000 */
[----:B------:R-:W-:-:S05]  /*0b20*/  IMAD.WIDE R10, R9, 0x4, R10 ;  /* 0x00000004090a7825 */ /* 0x000fca00078e020a */
[----:B------:R0:W-:Y:S04]  /*0b30*/  STG.E desc[UR6][R10.64], R8 ;  /* 0x000000080a007986 */ /* 0x0001e8000c101906 */
[----:B------:R-:W2:Y:S02]  /*0b40*/  LDG.E.64 R12, desc[UR6][R2.64+0x10] ;  /* 0x00001006020c7981 */ /* 0x000ea4000c1e1b00 */
[----:B--2---:R-:W-:-:S06]  /*0b50*/  IMAD.WIDE R12, R9, 0x4, R12 ;  /* 0x00000004090c7825 */ /* 0x004fcc00078e020c */
[----:B------:R-:W0:Y:S02]  /*0b60*/  LDG.E R13, desc[UR6][R12.64] ;  /* 0x000000060c0d7981 */ /* 0x000e24000c1e1900 */
[----:B0-----:R-:W-:Y:S01]  /*0b70*/  IADD3 R8, PT, PT, R8, R13, RZ ;  /* 0x0000000d08087210 */ /* 0x001fe20007ffe0ff */
[----:B------:R-:W-:Y:S06]  /*0b80*/  BRA `(.L_x_61) ;  /* 0x0000000000147947 */ /* 0x000fec0003800000 */
.L_x_60:
[----:B------:R-:W-:-:S13]  /*0b90*/  ISETP.GE.AND P0, PT, R9, RZ, PT ;  /* 0x000000ff0900720c */ /* 0x000fda0003f06270 */
[----:B------:R-:W0:Y:S02]  /*0ba0*/  @P0 LDC.64 R10, c[0x0][0x388] ;  /* 0x0000e200ff0a0b82 */ /* 0x000e240000000a00 */
[C---:B0-----:R-:W-:Y:S01]  /*0bb0*/  @P0 IMAD.WIDE.U32 R10, R8.reuse, 0x4, R10 ;  /* 0x00000004080a0825 */ /* 0x041fe200078e000a */
[----:B------:R-:W-:-:S04]  /*0bc0*/  @P0 IADD3 R8, PT, PT, R8, 0x1, RZ ;  /* 0x0000000108080810 */ /* 0x000fc80007ffe0ff */
[----:B------:R0:W-:Y:S03]  /*0bd0*/  @P0 STG.E desc[UR6][R10.64], R9 ;  /* 0x000000090a000986 */ /* 0x0001e6000c101906 */
.L_x_61:
[----:B------:R-:W-:Y:S05]  /*0be0*/  BSYNC.RECONVERGENT B1 ;  /* 0x0000000000017941 */ /* 0x000fea0003800200 */
.L_x_59:
[----:B0-----:R-:W2:Y:S02]  /*0bf0*/  LDG.E.64 R10, desc[UR6][R2.64+0x30] ;  /* 0x00003006020a7981 */ /* 0x001ea4000c1e1b00 */
[----:B--2---:R-:W-:-:S05]  /*0c00*/  IMAD.WIDE.U32 R10, R6, 0x4, R10 ;  /* 0x00000004060a7825 */ /* 0x004fca00078e000a */
[----:B------:R-:W2:Y:S01]  /*0c10*/  LDG.E R9, desc[UR6][R10.64+0x4] ;  /* 0x000004060a097981 */ /* 0x000ea2000c1e1900 */
[----:B------:R-:W-:Y:S01]  /*0c20*/  BSSY.RECONVERGENT B1, `(.L_x_62) ;  /* 0x0000010000017945 */ /* 0x000fe20003800200 */
        /* <DEDUP_REMOVED lines=10> */
.L_x_63:
[----:B------:R-:W-:-:S13]  /*0cd0*/  ISETP.GE.AND P0, PT, R9, RZ, PT ;  /* 0x000000ff0900720c */ /* 0x000fda0003f06270 */
[----:B------:R-:W0:Y:S02]  /*0ce0*/  @P0 LDC.64 R10, c[0x0][0x388] ;  /* 0x0000e200ff0a0b82 */ /* 0x000e240000000a00 */
[C---:B0-----:R-:W-:Y:S01]  /*0cf0*/  @P0 IMAD.WIDE R10, R8.reuse, 0x4, R10 ;  /* 0x00000004080a0825 */ /* 0x041fe200078e020a */
[----:B------:R-:W-:-:S04]  /*0d00*/  @P0 IADD3 R8, PT, PT, R8, 0x1, RZ ;  /* 0x0000000108080810 */ /* 0x000fc80007ffe0ff */
[----:B------:R0:W-:Y:S03]  /*0d10*/  @P0 STG.E desc[UR6][R10.64], R9 ;  /* 0x000000090a000986 */ /* 0x0001e6000c101906 */
.L_x_64:
[----:B------:R-:W-:Y:S05]  /*0d20*/  BSYNC.RECONVERGENT B1 ;  /* 0x0000000000017941 */ /* 0x000fea0003800200 */
.L_x_62:
        /* <DEDUP_REMOVED lines=14> */
.L_x_66:
[----:B------:R-:W-:-:S13]  /*0e10*/  ISETP.GE.AND P0, PT, R9, RZ, PT ;  /* 0x000000ff0900720c */ /* 0x000fda0003f06270 */
[----:B------:R-:W0:Y:S02]  /*0e20*/  @P0 LDC.64 R10, c[0x0][0x388] ;  /* 0x0000e200ff0a0b82 */ /* 0x000e240000000a00 */
[C---:B0-----:R-:W-:Y:S01]  /*0e30*/  @P0 IMAD.WIDE R10, R8.reuse, 0x4, R10 ;  /* 0x00000004080a0825 */ /* 0x041fe200078e020a */
[----:B------:R-:W-:-:S04]  /*0e40*/  @P0 IADD3 R8, PT, PT, R8, 0x1, RZ ;  /* 0x0000000108080810 */ /* 0x000fc80007ffe0ff */
[----:B------:R0:W-:Y:S03]  /*0e50*/  @P0 STG.E desc[UR6][R10.64], R9 ;  /* 0x000000090a000986 */ /* 0x0001e6000c101906 */
.L_x_67:
[----:B------:R-:W-:Y:S05]  /*0e60*/  BSYNC.RECONVERGENT B1 ;  /* 0x0000000000017941 */ /* 0x000fea0003800200 */
.L_x_65:
        /* <DEDUP_REMOVED lines=14> */
.L_x_69:
[----:B------:R-:W-:-:S13]  /*0f50*/  ISETP.GE.AND P0, PT, R9, RZ, PT ;  /* 0x000000ff0900720c */ /* 0x000fda0003f06270 */
[----:B------:R-:W0:Y:S02]  /*0f60*/  @P0 LDC.64 R10, c[0x0][0x388] ;  /* 0x0000e200ff0a0b82 */ /* 0x000e240000000a00 */
[C---:B0-----:R-:W-:Y:S01]  /*0f70*/  @P0 IMAD.WIDE R10, R8.reuse, 0x4, R10 ;  /* 0x00000004080a0825 */ /* 0x041fe200078e020a */
[----:B------:R-:W-:-:S04]  /*0f80*/  @P0 IADD3 R8, PT, PT, R8, 0x1, RZ ;  /* 0x0000000108080810 */ /* 0x000fc80007ffe0ff */
[----:B------:R0:W-:Y:S03]  /*0f90*/  @P0 STG.E desc[UR6][R10.64], R9 ;  /* 0x000000090a000986 */ /* 0x0001e6000c101906 */
.L_x_70:
[----:B------:R-:W-:Y:S05]  /*0fa0*/  BSYNC.RECONVERGENT B1 ;  /* 0x0000000000017941 */ /* 0x000fea0003800200 */
.L_x_68:
        /* <DEDUP_REMOVED lines=14> */
.L_x_72:
[----:B------:R-:W-:-:S13]  /*1090*/  ISETP.GE.AND P0, PT, R9, RZ, PT ;  /* 0x000000ff0900720c */ /* 0x000fda0003f06270 */
[----:B------:R-:W0:Y:S02]  /*10a0*/  @P0 LDC.64 R10, c[0x0][0x388] ;  /* 0x0000e200ff0a0b82 */ /* 0x000e240000000a00 */
[----:B0-----:R-:W-:-:S04]  /*10b0*/  @P0 IMAD.WIDE R10, R8, 0x4, R10 ;  /* 0x00000004080a0825 */ /* 0x001fc800078e020a */
[----:B------:R-:W-:Y:S01]  /*10c0*/  @P0 VIADD R8, R8, 0x1 ;  /* 0x0000000108080836 */ /* 0x000fe20000000000 */
[----:B------:R0:W-:Y:S06]  /*10d0*/  @P0 STG.E desc[UR6][R10.64], R9 ;  /* 0x000000090a000986 */ /* 0x0001ec000c101906 */
.L_x_73:
[----:B------:R-:W-:Y:S05]  /*10e0*/  BSYNC.RECONVERGENT B1 ;  /* 0x0000000000017941 */ /* 0x000fea0003800200 */
.L_x_71:
        /* <DEDUP_REMOVED lines=14> */
.L_x_75:
[----:B------:R-:W-:-:S13]  /*11d0*/  ISETP.GE.AND P0, PT, R9, RZ, PT ;  /* 0x000000ff0900720c */ /* 0x000fda0003f06270 */
[----:B------:R-:W0:Y:S02]  /*11e0*/  @P0 LDC.64 R10, c[0x0][0x388] ;  /* 0x0000e200ff0a0b82 */ /* 0x000e240000000a00 */
[C---:B0-----:R-:W-:Y:S01]  /*11f0*/  @P0 IMAD.WIDE R10, R8.reuse, 0x4, R10 ;  /* 0x00000004080a0825 */ /* 0x041fe200078e020a */
[----:B------:R-:W-:-:S04]  /*1200*/  @P0 IADD3 R8, PT, PT, R8, 0x1, RZ ;  /* 0x0000000108080810 */ /* 0x000fc80007ffe0ff */
[----:B------:R0:W-:Y:S03]  /*1210*/  @P0 STG.E desc[UR6][R10.64], R9 ;  /* 0x000000090a000986 */ /* 0x0001e6000c101906 */
.L_x_76:
[----:B------:R-:W-:Y:S05]  /*1220*/  BSYNC.RECONVERGENT B1 ;  /* 0x0000000000017941 */ /* 0x000fea0003800200 */
.L_x_74:
        /* <DEDUP_REMOVED lines=14> */
.L_x_78:
[----:B------:R-:W-:-:S13]  /*1310*/  ISETP.GE.AND P0, PT, R9, RZ, PT ;  /* 0x000000ff0900720c */ /* 0x000fda0003f06270 */
[----:B------:R-:W0:Y:S02]  /*1320*/  @P0 LDC.64 R10, c[0x0][0x388] ;  /* 0x0000e200ff0a0b82 */ /* 0x000e240000000a00 */
[C---:B0-----:R-:W-:Y:S01]  /*1330*/  @P0 IMAD.WIDE R10, R8.reuse, 0x4, R10 ;  /* 0x00000004080a0825 */ /* 0x041fe200078e020a */
[----:B------:R-:W-:-:S04]  /*1340*/  @P0 IADD3 R8, PT, PT, R8, 0x1, RZ ;  /* 0x0000000108080810 */ /* 0x000fc80007ffe0ff */
[----:B------:R0:W-:Y:S03]  /*1350*/  @P0 STG.E desc[UR6][R10.64], R9 ;  /* 0x000000090a000986 */ /* 0x0001e6000c101906 */
.L_x_79:
[----:B------:R-:W-:Y:S05]  /*1360*/  BSYNC.RECONVERGENT B1 ;  /* 0x0000000000017941 */ /* 0x000fea0003800200 */
.L_x_77:
        /* <DEDUP_REMOVED lines=8> */
[----:B------:R0:W-:Y:S01]  /*13f0*/  STG.E desc[UR6][R10.64], R8 ;  /* 0x000000080a007986 */ /* 0x0001e2000c101906 */
[----:B------:R-:W-:Y:S05]  /*1400*/  BRA `(.L_x_82) ;  /* 0x0000000000107947 */ /* 0x000fea0003800000 */
.L_x_81:
[----:B------:R-:W-:-:S13]  /*1410*/  ISETP.GE.AND P0, PT, R13, RZ, PT ;  /* 0x000000ff0d00720c */ /* 0x000fda0003f06270 */
[----:B------:R-:W0:Y:S02]  /*1420*/  @P0 LDC.64 R10, c[0x0][0x388] ;  /* 0x0000e200ff0a0b82 */ /* 0x000e240000000a00 */
[----:B0-----:R-:W-:-:S05]  /*1430*/  @P0 IMAD.WIDE R8, R8, 0x4, R10 ;  /* 0x0000000408080825 */ /* 0x001fca00078e020a */
[----:B------:R1:W-:Y:S02]  /*1440*/  @P0 STG.E desc[UR6][R8.64], R13 ;  /* 0x0000000d08000986 */ /* 0x0003e4000c101906 */
.L_x_82:
[----:B------:R-:W-:Y:S05]  /*1450*/  BSYNC.RECONVERGENT B1 ;  /* 0x0000000000017941 */ /* 0x000fea0003800200 */
.L_x_80:
[----:B------:R-:W-:Y:S01]  /*1460*/  IADD3 R7, PT, PT, R7, UR4, RZ ;  /* 0x0000000407077c10 */ /* 0x000fe2000fffe0ff */
[----:B------:R-:W-:Y:S06]  /*1470*/  MEMBAR.SC.GPU ;  /* 0x0000000000007992 */ /* 0x000fec0000002000 */
[----:B------:R-:W-:-:S00]  /*1480*/  ERRBAR ;  /* 0x00000000000079ab */ /* 0x000fc00000000000 */
[----:B------:R-:W-:Y:S06]  /*1490*/  CGAERRBAR ;  /* 0x00000000000075ab */ /* 0x000fec0000000000 */
[----:B------:R-:W-:Y:S01]  /*14a0*/  CCTL.IVALL ;  /* 0x00000000ff00798f */ /* 0x000fe20002000000 */
.L_x_58:
[----:B------:R-:W-:Y:S05]  /*14b0*/  BSYNC.RECONVERGENT B0 ;  /* 0x0000000000007941 */ /* 0x000fea0003800200 */
.L_x_57:
[----:B------:R-:W-:-:S04]  /*14c0*/  IADD3 R6, PT, PT, R4, R7, RZ ;  /* 0x0000000704067210 */ /* 0x000fc80007ffe0ff */
[----:B------:R-:W-:-:S13]  /*14d0*/  ISETP.GE.U32.AND P0, PT, R6, R5, PT ;  /* 0x000000050600720c */ /* 0x000fda0003f06070 */
[----:B------:R-:W-:Y:S05]  /*14e0*/  @!P0 BRA `(.L_x_83) ;  /* 0xfffffff400548947 */ /* 0x000fea000383ffff */
[----:B------:R-:W-:Y:S05]  /*14f0*/  EXIT ;  /* 0x000000000000794d */ /* 0x000fea0003800000 */
.L_x_84:
        /* <DEDUP_REMOVED lines=16> */
.L_x_311:


//--------------------- .text._Z17set_branch_valuesP7Octtree --------------------------
	.section	.text._Z17set_branch_valuesP7Octtree,"ax",@progbits
	.align	128
        .global         _Z17set_branch_valuesP7Octtree
        .type           _Z17set_branch_valuesP7Octtree,@function
        .size           _Z17set_branch_valuesP7Octtree,(.L_x_308 - _Z17set_branch_valuesP7Octtree)
        .other          _Z17set_branch_valuesP7Octtree,@"STO_CUDA_ENTRY STV_DEFAULT"
_Z17set_branch_valuesP7Octtree:
.text._Z17set_branch_valuesP7Octtree:
[----:B------:R-:W-:Y:S08]  /*0000*/  LDC R1, c[0x0][0x37c] ;  /* 0x0000df00ff017b82 */ /* 0x000ff00000000800 */
[----:B------:R-:W0:Y:S01]  /*0010*/  LDC.64 R2, c[0x0][0x380] ;  /* 0x0000e000ff027b82 */ /* 0x000e220000000a00 */
[----:B------:R-:W0:Y:S02]  /*0020*/  LDCU.64 UR4, c[0x0][0x358] ;  /* 0x00006b00ff0477ac */ /* 0x000e240008000a00 */
[----:B0-----:R-:W2:Y:S01]  /*0030*/  LDG.E.64 R2, desc[UR4][R2.64] ;  /* 0x0000000402027981 */ /* 0x001ea2000c1e1b00 */
[----:B------:R-:W0:Y:S01]  /*0040*/  LDCU UR6, c[0x0][0x360] ;  /* 0x00006c00ff0677ac */ /* 0x000e220008000800 */
[----:B------:R-:W0:Y:S01]  /*0050*/  S2R R0, SR_CTAID.X ;  /* 0x0000000000007919 */ /* 0x000e220000002500 */
[----:B------:R-:W0:Y:S02]  /*0060*/  S2R R5, SR_TID.X ;  /* 0x0000000000057919 */ /* 0x000e240000002100 */
[----:B0-----:R-:W-:-:S05]  /*0070*/  IMAD R0, R0, UR6, R5 ;  /* 0x0000000600007c24 */ /* 0x001fca000f8e0205 */
[----:B------:R-:W-:-:S05]  /*0080*/  LOP3.LUT R5, RZ, R0, RZ, 0x33, !PT ;  /* 0x00000000ff057212 */ /* 0x000fca00078e33ff */
[----:B--2---:R-:W-:-:S05]  /*0090*/  IMAD.IADD R7, R2, 0x1, R5 ;  /* 0x0000000102077824 */ /* 0x004fca00078e0205 */
[----:B------:R-:W-:-:S13]  /*00a0*/  ISETP.GE.AND P0, PT, R7, R3, PT ;  /* 0x000000030700720c */ /* 0x000fda0003f06270 */
[----:B------:R-:W-:Y:S05]  /*00b0*/  @!P0 EXIT ;  /* 0x000000000000894d */ /* 0x000fea0003800000 */
.L_x_265:
[----:B------:R-:W0:Y:S02]  /*00c0*/  LDC.64 R28, c[0x0][0x380] ;  /* 0x0000e000ff1c7b82 */ /* 0x000e240000000a00 */
[----:B0-----:R-:W2:Y:S01]  /*00d0*/  LDG.E.64 R4, desc[UR4][R28.64+0x30] ;  /* 0x000030041c047981 */ /* 0x001ea2000c1e1b00 */
[----:B------:R-:W-:-:S04]  /*00e0*/  IMAD.SHL.U32 R9, R7, 0x8, RZ ;  /* 0x0000000807097824 */ /* 0x000fc800078e00ff */
[----:B--2---:R-:W-:-:S05]  /*00f0*/  IMAD.WIDE R2, R9, 0x4, R4 ;  /* 0x0000000409027825 */ /* 0x004fca00078e0204 */
[----:B------:R-:W2:Y:S01]  /*0100*/  LDG.E R21, desc[UR4][R2.64] ;  /* 0x0000000402157981 */ /* 0x000ea2000c1e1900 */
[----:B------:R-:W-:Y:S01]  /*0110*/  BSSY.RECONVERGENT B1, `(.L_x_85) ;  /* 0x000006d000017945 */ /* 0x000fe20003800200 */
[----:B------:R-:W-:Y:S01]  /*0120*/  CS2R R10, SRZ ;  /* 0x00000000000a7805 */ /* 0x000fe2000001ff00 */
[----:B------:R-:W-:Y:S01]  /*0130*/  IMAD.MOV.U32 R12, RZ, RZ, 0x1 ;  /* 0x00000001ff0c7424 */ /* 0x000fe200078e00ff */
[----:B------:R-:W-:Y:S02]  /*0140*/  CS2R R26, SRZ ;  /* 0x00000000001a7805 */ /* 0x000fe4000001ff00 */
[----:B------:R-:W-:Y:S02]  /*0150*/  CS2R R24, SRZ ;  /* 0x0000000000187805 */ /* 0x000fe4000001ff00 */
[----:B------:R-:W-:Y:S02]  /*0160*/  CS2R R22, SRZ ;  /* 0x0000000000167805 */ /* 0x000fe4000001ff00 */
[----:B------:R-:W-:-:S02]  /*0170*/  CS2R R36, SRZ ;  /* 0x0000000000247805 */ /* 0x000fc4000001ff00 */
[----:B------:R-:W-:Y:S02]  /*0180*/  SHF.R.S32.HI R14, RZ, 0x1f, R9 ;  /* 0x0000001fff0e7819 */ /* 0x000fe40000011409 */
[----:B--2---:R-:W-:-:S13]  /*0190*/  ISETP.NE.AND P0, PT, R21, -0x1, PT ;  /* 0xffffffff1500780c */ /* 0x004fda0003f05270 */
[----:B-----5:R-:W-:Y:S05]  /*01a0*/  @!P0 BRA `(.L_x_86) ;  /* 0x00000004008c8947 */ /* 0x020fea0003800000 */
[----:B------:R-:W2:Y:S02]  /*01b0*/  LDG.E.64 R10, desc[UR4][R28.64+0x18] ;  /* 0x000018041c0a7981 */ /* 0x000ea4000c1e1b00 */
[----:B--2---:R-:W-:-:S05]  /*01c0*/  IMAD.WIDE R10, R21, 0x8, R10 ;  /* 0x00000008150a7825 */ /* 0x004fca00078e020a */
[----:B------:R-:W2:Y:S02]  /*01d0*/  LDG.E.64 R36, desc[UR4][R10.64] ;  /* 0x000000040a247981 */ /* 0x000ea4000c1e1b00 */
[----:B--2---:R-:W-:-:S14]  /*01e0*/  DSETP.NEU.AND P0, PT, R36, RZ, PT ;  /* 0x000000ff2400722a */ /* 0x004fdc0003f0d000 */
[----:B------:R-:W-:Y:S05]  /*01f0*/  @P0 BRA `(.L_x_87) ;  /* 0x0000000000200947 */ /* 0x000fea0003800000 */
[----:B------:R-:W-:Y:S01]  /*0200*/  IMAD.MOV.U32 R13, RZ, RZ, R21 ;  /* 0x000000ffff0d7224 */ /* 0x000fe200078e0015 */
[----:B------:R-:W-:Y:S01]  /*0210*/  MOV R10, 0x1 ;  /* 0x00000001000a7802 */ /* 0x000fe20000000f00 */
[----:B------:R-:W-:Y:S01]  /*0220*/  IMAD.MOV.U32 R12, RZ, RZ, RZ ;  /* 0x000000ffff0c7224 */ /* 0x000fe200078e00ff */
[----:B------:R-:W-:Y:S01]  /*0230*/  CS2R R24, SRZ ;  /* 0x0000000000187805 */ /* 0x000fe2000001ff00 */
[----:B------:R-:W-:Y:S01]  /*0240*/  IMAD.MOV.U32 R11, RZ, RZ, RZ ;  /* 0x000000ffff0b7224 */ /* 0x000fe200078e00ff */
[----:B------:R-:W-:Y:S02]  /*0250*/  CS2R R22, SRZ ;  /* 0x0000000000167805 */ /* 0x000fe4000001ff00 */
[----:B------:R-:W-:Y:S01]  /*0260*/  CS2R R36, SRZ ;  /* 0x0000000000247805 */ /* 0x000fe2000001ff00 */
[----:B------:R-:W-:Y:S06]  /*0270*/  BRA `(.L_x_86) ;  /* 0x0000000400587947 */ /* 0x000fec0003800000 */
.L_x_87:
[----:B------:R-:W2:Y:S01]  /*0280*/  LDG.E.64 R10, desc[UR4][R28.64+0x20] ;  /* 0x000020041c0a7981 */ /* 0x000ea2000c1e1b00 */
[----:B------:R-:W-:Y:S01]  /*0290*/  IMAD R21, R21, 0x3, RZ ;  /* 0x0000000315157824 */ /* 0x000fe200078e02ff */
[----:B------:R-:W0:Y:S01]  /*02a0*/  MUFU.RCP64H R23, R37 ;  /* 0x0000002500177308 */ /* 0x000e220000001800 */
[----:B------:R-:W-:-:S06]  /*02b0*/  IMAD.MOV.U32 R22, RZ, RZ, 0x1 ;  /* 0x00000001ff167424 */ /* 0x000fcc00078e00ff */
[----:B0-----:R-:W-:Y:S01]  /*02c0*/  DFMA R24, -R36, R22, 1 ;  /* 0x3ff000002418742b */ /* 0x001fe20000000116 */
[----:B--2---:R-:W-:-:S05]  /*02d0*/  IMAD.WIDE R10, R21, 0x8, R10 ;  /* 0x00000008150a7825 */ /* 0x004fca00078e020a */
[----:B------:R-:W2:Y:S02]  /*02e0*/  LDG.E.64 R20, desc[UR4][R10.64] ;  /* 0x000000040a147981 */ /* 0x000ea4000c1e1b00 */
[----:B------:R-:W-:Y:S01]  /*02f0*/  DFMA R24, R24, R24, R24 ;  /* 0x000000181818722b */ /* 0x000fe20000000018 */
[----:B------:R-:W-:Y:S07]  /*0300*/  BSSY.RECONVERGENT B2, `(.L_x_88) ;  /* 0x0000012000027945 */ /* 0x000fee0003800200 */
[----:B------:R-:W-:-:S08]  /*0310*/  DFMA R24, R22, R24, R22 ;  /* 0x000000181618722b */ /* 0x000fd00000000016 */
[----:B------:R-:W-:-:S08]  /*0320*/  DFMA R22, -R36, R24, 1 ;  /* 0x3ff000002416742b */ /* 0x000fd00000000118 */
[----:B------:R-:W-:Y:S02]  /*0330*/  DFMA R22, R24, R22, R24 ;  /* 0x000000161816722b */ /* 0x000fe40000000018 */
[----:B--2---:R-:W-:-:S08]  /*0340*/  DMUL R42, R36, R20 ;  /* 0x00000014242a7228 */ /* 0x004fd00000000000 */
[----:B------:R-:W-:Y:S02]  /*0350*/  DMUL R20, R42, R22 ;  /* 0x000000162a147228 */ /* 0x000fe40000000000 */
[----:B------:R-:W-:-:S06]  /*0360*/  FSETP.GEU.AND P1, PT, |R43|, 6.5827683646048100446e-37, PT ;  /* 0x036000002b00780b */ /* 0x000fcc0003f2e200 */
[----:B------:R-:W-:-:S08]  /*0370*/  DFMA R24, -R36, R20, R42 ;  /* 0x000000142418722b */ /* 0x000fd0000000012a */
[----:B------:R-:W-:-:S10]  /*0380*/  DFMA R22, R22, R24, R20 ;  /* 0x000000181616722b */ /* 0x000fd40000000014 */
[----:B------:R-:W-:-:S05]  /*0390*/  FFMA R0, RZ, R37, R23 ;  /* 0x00000025ff007223 */ /* 0x000fca0000000017 */
[----:B------:R-:W-:-:S13]  /*03a0*/  FSETP.GT.AND P0, PT, |R0|, 1.469367938527859385e-39, PT ;  /* 0x001000000000780b */ /* 0x000fda0003f04200 */
[----:B------:R-:W-:Y:S05]  /*03b0*/  @P0 BRA P1, `(.L_x_89) ;  /* 0x0000000000180947 */ /* 0x000fea0000800000 */
[----:B------:R-:W-:Y:S01]  /*03c0*/  IMAD.MOV.U32 R30, RZ, RZ, R36 ;  /* 0x000000ffff1e7224 */ /* 0x000fe200078e0024 */
[----:B------:R-:W-:Y:S02]  /*03d0*/  MOV R31, R37 ;  /* 0x00000025001f7202 */ /* 0x000fe40000000f00 */
[----:B------:R-:W-:-:S07]  /*03e0*/  MOV R8, 0x400 ;  /* 0x0000040000087802 */ /* 0x000fce0000000f00 */
[----:B------:R-:W-:Y:S05]  /*03f0*/  CALL.REL.NOINC `($__internal_2_$__cuda_sm20_div_rn_f64_full) ;  /* 0x0000007c00d87944 */ /* 0x000fea0003c00000 */
[----:B------:R-:W-:Y:S02]  /*0400*/  IMAD.MOV.U32 R22, RZ, RZ, R28 ;  /* 0x000000ffff167224 */ /* 0x000fe400078e001c */
[----:B------:R-:W-:-:S07]  /*0410*/  IMAD.MOV.U32 R23, RZ, RZ, R29 ;  /* 0x000000ffff177224 */ /* 0x000fce00078e001d */
.L_x_89:
[----:B------:R-:W-:Y:S05]  /*0420*/  BSYNC.RECONVERGENT B2 ;  /* 0x0000000000027941 */ /* 0x000fea0003800200 */
.L_x_88:
[----:B------:R-:W-:Y:S01]  /*0430*/  CS2R R42, SRZ ;  /* 0x00000000002a7805 */ /* 0x000fe2000001ff00 */
[----:B------:R-:W-:Y:S01]  /*0440*/  IMAD.MOV.U32 R30, RZ, RZ, R36 ;  /* 0x000000ffff1e7224 */ /* 0x000fe200078e0024 */
[----:B------:R-:W-:Y:S01]  /*0450*/  MOV R8, 0x480 ;  /* 0x0000048000087802 */ /* 0x000fe20000000f00 */
[----:B------:R-:W-:-:S07]  /*0460*/  IMAD.MOV.U32 R31, RZ, RZ, R37 ;  /* 0x000000ffff1f7224 */ /* 0x000fce00078e0025 */
[----:B------:R-:W-:Y:S05]  /*0470*/  CALL.REL.NOINC `($__internal_2_$__cuda_sm20_div_rn_f64_full) ;  /* 0x0000007c00b87944 */ /* 0x000fea0003c00000 */
[----:B------:R-:W2:Y:S01]  /*0480*/  LDG.E.64 R42, desc[UR4][R10.64+0x8] ;  /* 0x000008040a2a7981 */ /* 0x000ea2000c1e1b00 */
[----:B------:R-:W0:Y:S01]  /*0490*/  MUFU.RCP64H R21, R37 ;  /* 0x0000002500157308 */ /* 0x000e220000001800 */
[----:B------:R-:W-:Y:S01]  /*04a0*/  MOV R20, 0x1 ;  /* 0x0000000100147802 */ /* 0x000fe20000000f00 */
[----:B------:R-:W-:Y:S05]  /*04b0*/  BSSY.RECONVERGENT B2, `(.L_x_90) ;  /* 0x0000017000027945 */ /* 0x000fea0003800200 */
[----:B0-----:R-:W-:-:S08]  /*04c0*/  DFMA R24, -R36, R20, 1 ;  /* 0x3ff000002418742b */ /* 0x001fd00000000114 */
[----:B------:R-:W-:-:S08]  /*04d0*/  DFMA R24, R24, R24, R24 ;  /* 0x000000181818722b */ /* 0x000fd00000000018 */
[----:B------:R-:W-:-:S08]  /*04e0*/  DFMA R24, R20, R24, R20 ;  /* 0x000000181418722b */ /* 0x000fd00000000014 */
[----:B------:R-:W-:-:S08]  /*04f0*/  DFMA R20, -R36, R24, 1 ;  /* 0x3ff000002414742b */ /* 0x000fd00000000118 */
[----:B------:R-:W-:Y:S02]  /*0500*/  DFMA R26, R24, R20, R24 ;  /* 0x00000014181a722b */ /* 0x000fe40000000018 */
[----:B--2---:R-:W-:-:S08]  /*0510*/  DMUL R42, R36, R42 ;  /* 0x0000002a242a7228 */ /* 0x004fd00000000000 */
[----:B------:R-:W-:Y:S02]  /*0520*/  DMUL R24, R26, R42 ;  /* 0x0000002a1a187228 */ /* 0x000fe40000000000 */
[----:B------:R-:W-:-:S06]  /*0530*/  FSETP.GEU.AND P1, PT, |R43|, 6.5827683646048100446e-37, PT ;  /* 0x036000002b00780b */ /* 0x000fcc0003f2e200 */
[----:B------:R-:W-:-:S08]  /*0540*/  DFMA R20, -R36, R24, R42 ;  /* 0x000000182414722b */ /* 0x000fd0000000012a */
[----:B------:R-:W-:Y:S01]  /*0550*/  DFMA R24, R26, R20, R24 ;  /* 0x000000141a18722b */ /* 0x000fe20000000018 */
[----:B------:R-:W-:Y:S02]  /*0560*/  IMAD.MOV.U32 R26, RZ, RZ, R28 ;  /* 0x000000ffff1a7224 */ /* 0x000fe400078e001c */
[----:B------:R-:W-:-:S07]  /*0570*/  IMAD.MOV.U32 R27, RZ, RZ, R29 ;  /* 0x000000ffff1b7224 */ /* 0x000fce00078e001d */
[----:B------:R-:W-:Y:S01]  /*0580*/  FFMA R0, RZ, R37, R25 ;  /* 0x00000025ff007223 */ /* 0x000fe20000000019 */
[----:B------:R-:W-:-:S04]  /*0590*/  DADD R22, R26, R22 ;  /* 0x000000001a167229 */ /* 0x000fc80000000016 */
[----:B------:R-:W-:-:S13]  /*05a0*/  FSETP.GT.AND P0, PT, |R0|, 1.469367938527859385e-39, PT ;  /* 0x001000000000780b */ /* 0x000fda0003f04200 */
[----:B------:R-:W-:Y:S05]  /*05b0*/  @P0 BRA P1, `(.L_x_91) ;  /* 0x0000000000180947 */ /* 0x000fea0000800000 */
[----:B------:R-:W-:Y:S01]  /*05c0*/  IMAD.MOV.U32 R30, RZ, RZ, R36 ;  /* 0x000000ffff1e7224 */ /* 0x000fe200078e0024 */
[----:B------:R-:W-:Y:S01]  /*05d0*/  MOV R8, 0x600 ;  /* 0x0000060000087802 */ /* 0x000fe20000000f00 */
[----:B------:R-:W-:-:S07]  /*05e0*/  IMAD.MOV.U32 R31, RZ, RZ, R37 ;  /* 0x000000ffff1f7224 */ /* 0x000fce00078e0025 */
[----:B------:R-:W-:Y:S05]  /*05f0*/  CALL.REL.NOINC `($__internal_2_$__cuda_sm20_div_rn_f64_full) ;  /* 0x0000007c00587944 */ /* 0x000fea0003c00000 */
[----:B------:R-:W-:Y:S01]  /*0600*/  MOV R24, R28 ;  /* 0x0000001c00187202 */ /* 0x000fe20000000f00 */
[----:B------:R-:W-:-:S07]  /*0610*/  IMAD.MOV.U32 R25, RZ, RZ, R29 ;  /* 0x000000ffff197224 */ /* 0x000fce00078e001d */
.L_x_91:
[----:B------:R-:W-:Y:S05]  /*0620*/  BSYNC.RECONVERGENT B2 ;  /* 0x0000000000027941 */ /* 0x000fea0003800200 */
.L_x_90:
[----:B------:R-:W2:Y:S01]  /*0630*/  LDG.E.64 R42, desc[UR4][R10.64+0x10] ;  /* 0x000010040a2a7981 */ /* 0x000ea2000c1e1b00 */
[----:B------:R-:W0:Y:S01]  /*0640*/  MUFU.RCP64H R21, R37 ;  /* 0x0000002500157308 */ /* 0x000e220000001800 */
[----:B------:R-:W-:Y:S01]  /*0650*/  IMAD.MOV.U32 R20, RZ, RZ, 0x1 ;  /* 0x00000001ff147424 */ /* 0x000fe200078e00ff */
[----:B------:R-:W-:Y:S01]  /*0660*/  BSSY.RECONVERGENT B2, `(.L_x_92) ;  /* 0x0000013000027945 */ /* 0x000fe20003800200 */
[----:B------:R-:W-:-:S04]  /*0670*/  DADD R24, R26, R24 ;  /* 0x000000001a187229 */ /* 0x000fc80000000018 */
        /* <DEDUP_REMOVED lines=16> */
[----:B------:R-:W-:Y:S05]  /*0780*/  CALL.REL.NOINC `($__internal_2_$__cuda_sm20_div_rn_f64_full) ;  /* 0x0000007800f47944 */ /* 0x000fea0003c00000 */
.L_x_93:
[----:B------:R-:W-:Y:S05]  /*0790*/  BSYNC.RECONVERGENT B2 ;  /* 0x0000000000027941 */ /* 0x000fea0003800200 */
.L_x_92:
[----:B------:R-:W-:Y:S01]  /*07a0*/  DADD R26, R26, R28 ;  /* 0x000000001a1a7229 */ /* 0x000fe2000000001c */
[----:B------:R-:W-:Y:S01]  /*07b0*/  MOV R11, 0x1 ;  /* 0x00000001000b7802 */ /* 0x000fe20000000f00 */
[----:B------:R-:W-:Y:S02]  /*07c0*/  IMAD.MOV.U32 R12, RZ, RZ, RZ ;  /* 0x000000ffff0c7224 */ /* 0x000fe400078e00ff */
[----:B------:R-:W-:-:S07]  /*07d0*/  IMAD.MOV.U32 R10, RZ, RZ, RZ ;  /* 0x000000ffff0a7224 */ /* 0x000fce00078e00ff */
.L_x_86:
[----:B------:R-:W-:Y:S05]  /*07e0*/  BSYNC.RECONVERGENT B1 ;  /* 0x0000000000017941 */ /* 0x000fea0003800200 */
.L_x_85:
[----:B------:R-:W2:Y:S01]  /*07f0*/  LDG.E R31, desc[UR4][R2.64+0x4] ;  /* 0x00000404021f7981 */ /* 0x000ea2000c1e1900 */
[----:B------:R-:W-:Y:S01]  /*0800*/  BSSY.RECONVERGENT B1, `(.L_x_94) ;  /* 0x00000b6000017945 */ /* 0x000fe20003800200 */
[----:B--2---:R-:W-:-:S13]  /*0810*/  ISETP.NE.AND P0, PT, R31, -0x1, PT ;  /* 0xffffffff1f00780c */ /* 0x004fda0003f05270 */
[----:B------:R-:W-:Y:S05]  /*0820*/  @!P0 BRA `(.L_x_95) ;  /* 0x0000000800c08947 */ /* 0x000fea0003800000 */
[----:B------:R-:W0:Y:S01]  /*0830*/  LDC.64 R20, c[0x0][0x380] ;  /* 0x0000e000ff147b82 */ /* 0x000e220000000a00 */
[----:B------:R-:W-:-:S04]  /*0840*/  IADD3 R3, P0, PT, R9, -R12, RZ ;  /* 0x8000000c09037210 */ /* 0x000fc80007f1e0ff */
[----:B------:R-:W-:Y:S02]  /*0850*/  IADD3.X R0, PT, PT, R14, -0x1, RZ, P0, !PT ;  /* 0xffffffff0e007810 */ /* 0x000fe400007fe4ff */
[----:B------:R-:W-:-:S04]  /*0860*/  LEA R28, P0, R3, R4, 0x2 ;  /* 0x00000004031c7211 */ /* 0x000fc800078010ff */
[----:B------:R-:W-:-:S05]  /*0870*/  LEA.HI.X R29, R3, R5, R0, 0x2, P0 ;  /* 0x00000005031d7211 */ /* 0x000fca00000f1400 */
[----:B------:R1:W-:Y:S04]  /*0880*/  STG.E desc[UR4][R28.64+0x4], R31 ;  /* 0x0000041f1c007986 */ /* 0x0003e8000c101904 */
[----:B0-----:R-:W2:Y:S02]  /*0890*/  LDG.E.64 R2, desc[UR4][R20.64+0x18] ;  /* 0x0000180414027981 */ /* 0x001ea4000c1e1b00 */
[----:B--2---:R-:W-:-:S05]  /*08a0*/  IMAD.WIDE R2, R31, 0x8, R2 ;  /* 0x000000081f027825 */ /* 0x004fca00078e0202 */
[----:B------:R-:W2:Y:S02]  /*08b0*/  LDG.E.64 R4, desc[UR4][R2.64] ;  /* 0x0000000402047981 */ /* 0x000ea4000c1e1b00 */
[----:B--2---:R-:W-:-:S14]  /*08c0*/  DSETP.NEU.AND P0, PT, R4, RZ, PT ;  /* 0x000000ff0400722a */ /* 0x004fdc0003f0d000 */
[----:B-1----:R-:W-:Y:S05]  /*08d0*/  @!P0 BRA `(.L_x_96) ;  /* 0x0000000800408947 */ /* 0x002fea0003800000 */
[----:B------:R-:W2:Y:S01]  /*08e0*/  LDG.E.64 R2, desc[UR4][R20.64+0x20] ;  /* 0x0000200414027981 */ /* 0x000ea2000c1e1b00 */
[----:B------:R-:W-:Y:S01]  /*08f0*/  IMAD R29, R31, 0x3, RZ ;  /* 0x000000031f1d7824 */ /* 0x000fe200078e02ff */
[----:B------:R-:W-:Y:S01]  /*0900*/  DADD R30, R4, R36 ;  /* 0x00000000041e7229 */ /* 0x000fe20000000024 */
[----:B------:R-:W-:Y:S02]  /*0910*/  IMAD.MOV.U32 R28, RZ, RZ, 0x1 ;  /* 0x00000001ff1c7424 */ /* 0x000fe400078e00ff */
[----:B--2---:R-:W-:-:S05]  /*0920*/  IMAD.WIDE R2, R29, 0x8, R2 ;  /* 0x000000081d027825 */ /* 0x004fca00078e0202 */
[----:B------:R-:W2:Y:S01]  /*0930*/  LDG.E.64 R42, desc[UR4][R2.64] ;  /* 0x00000004022a7981 */ /* 0x000ea2000c1e1b00 */
[----:B------:R-:W0:Y:S01]  /*0940*/  MUFU.RCP64H R29, R31 ;  /* 0x0000001f001d7308 */ /* 0x000e220000001800 */
[----:B------:R-:W-:Y:S01]  /*0950*/  BSSY.RECONVERGENT B2, `(.L_x_97) ;  /* 0x0000015000027945 */ /* 0x000fe20003800200 */
[----:B------:R-:W-:Y:S01]  /*0960*/  VIADD R11, R11, 0x1 ;  /* 0x000000010b0b7836 */ /* 0x000fe20000000000 */
[----:B------:R-:W-:Y:S01]  /*0970*/  MOV R34, R30 ;  /* 0x0000001e00227202 */ /* 0x000fe20000000f00 */
[----:B------:R-:W-:Y:S01]  /*0980*/  IMAD.MOV.U32 R35, RZ, RZ, R31 ;  /* 0x000000ffff237224 */ /* 0x000fe200078e001f */
        /* <DEDUP_REMOVED lines=13> */
[----:B------:R-:W-:-:S07]  /*0a60*/  MOV R8, 0xa80 ;  /* 0x00000a8000087802 */ /* 0x000fce0000000f00 */
[----:B------:R-:W-:Y:S05]  /*0a70*/  CALL.REL.NOINC `($__internal_2_$__cuda_sm20_div_rn_f64_full) ;  /* 0x0000007800387944 */ /* 0x000fea0003c00000 */
[----:B------:R-:W-:Y:S02]  /*0a80*/  IMAD.MOV.U32 R32, RZ, RZ, R28 ;  /* 0x000000ffff207224 */ /* 0x000fe400078e001c */
[----:B------:R-:W-:-:S07]  /*0a90*/  IMAD.MOV.U32 R33, RZ, RZ, R29 ;  /* 0x000000ffff217224 */ /* 0x000fce00078e001d */
.L_x_98:
[----:B------:R-:W-:Y:S05]  /*0aa0*/  BSYNC.RECONVERGENT B2 ;  /* 0x0000000000027941 */ /* 0x000fea0003800200 */
.L_x_97:
[----:B------:R-:W0:Y:S01]  /*0ab0*/  MUFU.RCP64H R21, R35 ;  /* 0x0000002300157308 */ /* 0x000e220000001800 */
[----:B------:R-:W-:Y:S01]  /*0ac0*/  IMAD.MOV.U32 R20, RZ, RZ, 0x1 ;  /* 0x00000001ff147424 */ /* 0x000fe200078e00ff */
[----:B------:R-:W-:Y:S01]  /*0ad0*/  DMUL R42, R22, R36 ;  /* 0x00000024162a7228 */ /* 0x000fe20000000000 */
[----:B------:R-:W-:Y:S09]  /*0ae0*/  BSSY.RECONVERGENT B2, `(.L_x_99) ;  /* 0x0000011000027945 */ /* 0x000ff20003800200 */
[----:B------:R-:W-:Y:S01]  /*0af0*/  FSETP.GEU.AND P1, PT, |R43|, 6.5827683646048100446e-37, PT ;  /* 0x036000002b00780b */ /* 0x000fe20003f2e200 */
        /* <DEDUP_REMOVED lines=11> */
[----:B------:R-:W-:Y:S01]  /*0bb0*/  MOV R30, R34 ;  /* 0x00000022001e7202 */ /* 0x000fe20000000f00 */
[----:B------:R-:W-:Y:S01]  /*0bc0*/  IMAD.MOV.U32 R31, RZ, RZ, R35 ;  /* 0x000000ffff1f7224 */ /* 0x000fe200078e0023 */
[----:B------:R-:W-:-:S07]  /*0bd0*/  MOV R8, 0xbf0 ;  /* 0x00000bf000087802 */ /* 0x000fce0000000f00 */
[----:B------:R-:W-:Y:S05]  /*0be0*/  CALL.REL.NOINC `($__internal_2_$__cuda_sm20_div_rn_f64_full) ;  /* 0x0000007400dc7944 */ /* 0x000fea0003c00000 */
.L_x_100:
[----:B------:R-:W-:Y:S05]  /*0bf0*/  BSYNC.RECONVERGENT B2 ;  /* 0x0000000000027941 */ /* 0x000fea0003800200 */
.L_x_99:
[----:B------:R-:W2:Y:S01]  /*0c00*/  LDG.E.64 R42, desc[UR4][R2.64+0x8] ;  /* 0x00000804022a7981 */ /* 0x000ea2000c1e1b00 */
[----:B------:R-:W0:Y:S01]  /*0c10*/  MUFU.RCP64H R21, R35 ;  /* 0x0000002300157308 */ /* 0x000e220000001800 */
[----:B------:R-:W-:Y:S01]  /*0c20*/  IMAD.MOV.U32 R20, RZ, RZ, 0x1 ;  /* 0x00000001ff147424 */ /* 0x000fe200078e00ff */
        /* <DEDUP_REMOVED lines=10> */
[----:B------:R-:W-:Y:S02]  /*0cd0*/  DFMA R20, R30, R22, R20 ;  /* 0x000000161e14722b */ /* 0x000fe40000000014 */
[----:B------:R-:W-:-:S08]  /*0ce0*/  DADD R22, R28, R32 ;  /* 0x000000001c167229 */ /* 0x000fd00000000020 */
[----:B------:R-:W-:-:S05]  /*0cf0*/  FFMA R0, RZ, R35, R21 ;  /* 0x00000023ff007223 */ /* 0x000fca0000000015 */
        /* <DEDUP_REMOVED lines=8> */
.L_x_102:
[----:B------:R-:W-:Y:S05]  /*0d80*/  BSYNC.RECONVERGENT B2 ;  /* 0x0000000000027941 */ /* 0x000fea0003800200 */
.L_x_101:
        /* <DEDUP_REMOVED lines=20> */
.L_x_104:
[----:B------:R-:W-:Y:S05]  /*0ed0*/  BSYNC.RECONVERGENT B2 ;  /* 0x0000000000027941 */ /* 0x000fea0003800200 */
.L_x_103:
        /* <DEDUP_REMOVED lines=22> */
[----:B------:R-:W-:Y:S02]  /*1040*/  IMAD.MOV.U32 R2, RZ, RZ, R28 ;  /* 0x000000ffff027224 */ /* 0x000fe400078e001c */
[----:B------:R-:W-:-:S07]  /*1050*/  IMAD.MOV.U32 R3, RZ, RZ, R29 ;  /* 0x000000ffff037224 */ /* 0x000fce00078e001d */
.L_x_106:
[----:B------:R-:W-:Y:S05]  /*1060*/  BSYNC.RECONVERGENT B2 ;  /* 0x0000000000027941 */ /* 0x000fea0003800200 */
.L_x_105:
[----:B------:R-:W0:Y:S01]  /*1070*/  MUFU.RCP64H R5, R35 ;  /* 0x0000002300057308 */ /* 0x000e220000001800 */
[----:B------:R-:W-:Y:S01]  /*1080*/  MOV R4, 0x1 ;  /* 0x0000000100047802 */ /* 0x000fe20000000f00 */
        /* <DEDUP_REMOVED lines=18> */
.L_x_108:
[----:B------:R-:W-:Y:S05]  /*11b0*/  BSYNC.RECONVERGENT B2 ;  /* 0x0000000000027941 */ /* 0x000fea0003800200 */
.L_x_107:
[----:B------:R-:W-:Y:S01]  /*11c0*/  DADD R26, R28, R2 ;  /* 0x000000001c1a7229 */ /* 0x000fe20000000002 */
[----:B------:R-:W-:Y:S10]  /*11d0*/  BRA `(.L_x_109) ;  /* 0x0000000000607947 */ /* 0x000ff40003800000 */
.L_x_96:
[----:B------:R-:W-:Y:S02]  /*11e0*/  IMAD.SHL.U32 R0, R10, 0x4, RZ ;  /* 0x000000040a007824 */ /* 0x000fe400078e00ff */
[----:B------:R-:W-:Y:S02]  /*11f0*/  IMAD.MOV.U32 R34, RZ, RZ, R36 ;  /* 0x000000ffff227224 */ /* 0x000fe400078e0024 */
[----:B------:R-:W-:Y:S01]  /*1200*/  IMAD.MOV.U32 R35, RZ, RZ, R37 ;  /* 0x000000ffff237224 */ /* 0x000fe200078e0025 */
[----:B------:R-:W-:Y:S01]  /*1210*/  ISETP.EQ.AND P6, PT, R0, RZ, PT ;  /* 0x000000ff0000720c */ /* 0x000fe20003fc2270 */
[----:B------:R-:W-:Y:S01]  /*1220*/  VIADD R10, R10, 0x1 ;  /* 0x000000010a0a7836 */ /* 0x000fe20000000000 */
[C---:B------:R-:W-:Y:S02]  /*1230*/  ISETP.EQ.AND P5, PT, R0.reuse, 0x4, PT ;  /* 0x000000040000780c */ /* 0x040fe40003fa2270 */
[C---:B------:R-:W-:Y:S02]  /*1240*/  ISETP.EQ.AND P4, PT, R0.reuse, 0x8, PT ;  /* 0x000000080000780c */ /* 0x040fe40003f82270 */
[----:B------:R-:W-:-:S02]  /*1250*/  ISETP.EQ.AND P3, PT, R0, 0xc, PT ;  /* 0x0000000c0000780c */ /* 0x000fc40003f62270 */
[C---:B------:R-:W-:Y:S02]  /*1260*/  ISETP.EQ.AND P2, PT, R0.reuse, 0x10, PT ;  /* 0x000000100000780c */ /* 0x040fe40003f42270 */
[C---:B------:R-:W-:Y:S02]  /*1270*/  ISETP.EQ.AND P1, PT, R0.reuse, 0x14, PT ;  /* 0x000000140000780c */ /* 0x040fe40003f22270 */
[C---:B------:R-:W-:Y:S01]  /*1280*/  ISETP.EQ.AND P0, PT, R0.reuse, 0x18, PT ;  /* 0x000000180000780c */ /* 0x040fe20003f02270 */
[--C-:B------:R-:W-:Y:S01]  /*1290*/  @P6 IMAD.MOV.U32 R13, RZ, RZ, R31.reuse ;  /* 0x000000ffff0d6224 */ /* 0x100fe200078e001f */
[----:B------:R-:W-:Y:S02]  /*12a0*/  ISETP.EQ.AND P6, PT, R0, 0x1c, PT ;  /* 0x0000001c0000780c */ /* 0x000fe40003fc2270 */
[----:B------:R-:W-:Y:S01]  /*12b0*/  @P5 MOV R15, R31 ;  /* 0x0000001f000f5202 */ /* 0x000fe20000000f00 */
[--C-:B------:R-:W-:Y:S02]  /*12c0*/  @P4 IMAD.MOV.U32 R16, RZ, RZ, R31.reuse ;  /* 0x000000ffff104224 */ /* 0x100fe400078e001f */
[----:B------:R-:W-:-:S02]  /*12d0*/  @P3 IMAD.MOV.U32 R17, RZ, RZ, R31 ;  /* 0x000000ffff113224 */ /* 0x000fc400078e001f */
[--C-:B------:R-:W-:Y:S02]  /*12e0*/  @P2 IMAD.MOV.U32 R18, RZ, RZ, R31.reuse ;  /* 0x000000ffff122224 */ /* 0x100fe400078e001f */
[--C-:B------:R-:W-:Y:S02]  /*12f0*/  @P1 IMAD.MOV.U32 R19, RZ, RZ, R31.reuse ;  /* 0x000000ffff131224 */ /* 0x100fe400078e001f */
[----:B------:R-:W-:Y:S02]  /*1300*/  @P0 MOV R38, R31 ;  /* 0x0000001f00260202 */ /* 0x000fe40000000f00 */
[----:B------:R-:W-:Y:S01]  /*1310*/  @P6 IMAD.MOV.U32 R39, RZ, RZ, R31 ;  /* 0x000000ffff276224 */ /* 0x000fe200078e001f */
[----:B------:R-:W-:Y:S06]  /*1320*/  BRA `(.L_x_109) ;  /* 0x00000000000c7947 */ /* 0x000fec0003800000 */
.L_x_95:
[----:B------:R-:W-:Y:S01]  /*1330*/  IADD3 R12, PT, PT, R12, 0x1, RZ ;  /* 0x000000010c0c7810 */ /* 0x000fe20007ffe0ff */
[----:B------:R-:W-:Y:S02]  /*1340*/  IMAD.MOV.U32 R34, RZ, RZ, R36 ;  /* 0x000000ffff227224 */ /* 0x000fe400078e0024 */
[----:B------:R-:W-:-:S07]  /*1350*/  IMAD.MOV.U32 R35, RZ, RZ, R37 ;  /* 0x000000ffff237224 */ /* 0x000fce00078e0025 */
.L_x_109:
[----:B------:R-:W-:Y:S05]  /*1360*/  BSYNC.RECONVERGENT B1 ;  /* 0x0000000000017941 */ /* 0x000fea0003800200 */
.L_x_94:
[----:B------:R-:W0:Y:S02]  /*1370*/  LDC.64 R32, c[0x0][0x380] ;  /* 0x0000e000ff207b82 */ /* 0x000e240000000a00 */
[----:B0-----:R-:W2:Y:S01]  /*1380*/  LDG.E.64 R2, desc[UR4][R32.64+0x30] ;  /* 0x0000300420027981 */ /* 0x001ea2000c1e1b00 */
[C---:B------:R-:W-:Y:S01]  /*1390*/  IMAD.SHL.U32 R40, R9.reuse, 0x4, RZ ;  /* 0x0000000409287824 */ /* 0x040fe200078e00ff */
[----:B------:R-:W-:-:S04]  /*13a0*/  SHF.L.U64.HI R41, R9, 0x2, R14 ;  /* 0x0000000209297819 */ /* 0x000fc8000001020e */
[----:B--2---:R-:W-:-:S05]  /*13b0*/  IADD3 R4, P0, PT, R2, R40, RZ ;  /* 0x0000002802047210 */ /* 0x004fca0007f1e0ff */
[----:B------:R-:W-:-:S05]  /*13c0*/  IMAD.X R5, R3, 0x1, R41, P0 ;  /* 0x0000000103057824 */ /* 0x000fca00000e0629 */
[----:B------:R-:W2:Y:S01]  /*13d0*/  LDG.E R29, desc[UR4][R4.64+0x8] ;  /* 0x00000804041d7981 */ /* 0x000ea2000c1e1900 */
[----:B------:R-:W-:Y:S01]  /*13e0*/  BSSY.RECONVERGENT B1, `(.L_x_110) ;  /* 0x00000b5000017945 */ /* 0x000fe20003800200 */
[----:B--2---:R-:W-:-:S13]  /*13f0*/  ISETP.NE.AND P0, PT, R29, -0x1, PT ;  /* 0xffffffff1d00780c */ /* 0x004fda0003f05270 */
[----:B------:R-:W-:Y:S05]  /*1400*/  @!P0 BRA `(.L_x_111) ;  /* 0x0000000800bc8947 */ /* 0x000fea0003800000 */
[----:B------:R-:W-:-:S04]  /*1410*/  IADD3 R5, P0, PT, R9, -R12, RZ ;  /* 0x8000000c09057210 */ /* 0x000fc80007f1e0ff */
[----:B------:R-:W-:Y:S02]  /*1420*/  IADD3.X R0, PT, PT, R14, -0x1, RZ, P0, !PT ;  /* 0xffffffff0e007810 */ /* 0x000fe400007fe4ff */
[----:B------:R-:W-:-:S04]  /*1430*/  LEA R20, P0, R5, R2, 0x2 ;  /* 0x0000000205147211 */ /* 0x000fc800078010ff */
[----:B------:R-:W-:-:S05]  /*1440*/  LEA.HI.X R21, R5, R3, R0, 0x2, P0 ;  /* 0x0000000305157211 */ /* 0x000fca00000f1400 */
[----:B------:R0:W-:Y:S04]  /*1450*/  STG.E desc[UR4][R20.64+0x8], R29 ;  /* 0x0000081d14007986 */ /* 0x0001e8000c101904 */
[----:B------:R-:W2:Y:S02]  /*1460*/  LDG.E.64 R2, desc[UR4][R32.64+0x18] ;  /* 0x0000180420027981 */ /* 0x000ea4000c1e1b00 */
[----:B--2---:R-:W-:-:S05]  /*1470*/  IMAD.WIDE R2, R29, 0x8, R2 ;  /* 0x000000081d027825 */ /* 0x004fca00078e0202 */
[----:B------:R-:W2:Y:S02]  /*1480*/  LDG.E.64 R4, desc[UR4][R2.64] ;  /* 0x0000000402047981 */ /* 0x000ea4000c1e1b00 */
[----:B--2---:R-:W-:-:S14]  /*1490*/  DSETP.NEU.AND P0, PT, R4, RZ, PT ;  /* 0x000000ff0400722a */ /* 0x004fdc0003f0d000 */
[----:B0-----:R-:W-:Y:S05]  /*14a0*/  @!P0 BRA `(.L_x_112) ;  /* 0x0000000800408947 */ /* 0x001fea0003800000 */
[----:B------:R-:W2:Y:S01]  /*14b0*/  LDG.E.64 R2, desc[UR4][R32.64+0x20] ;  /* 0x0000200420027981 */ /* 0x000ea2000c1e1b00 */
[----:B------:R-:W-:Y:S01]  /*14c0*/  IMAD R21, R29, 0x3, RZ ;  /* 0x000000031d157824 */ /* 0x000fe200078e02ff */
[----:B------:R-:W-:-:S06]  /*14d0*/  DADD R30, R4, R34 ;  /* 0x00000000041e7229 */ /* 0x000fcc0000000022 */
[----:B------:R-:W0:Y:S01]  /*14e0*/  MUFU.RCP64H R29, R31 ;  /* 0x0000001f001d7308 */ /* 0x000e220000001800 */
[----:B------:R-:W-:Y:S01]  /*14f0*/  MOV R28, 0x1 ;  /* 0x00000001001c7802 */ /* 0x000fe20000000f00 */
[----:B--2---:R-:W-:-:S05]  /*1500*/  IMAD.WIDE R2, R21, 0x8, R2 ;  /* 0x0000000815027825 */ /* 0x004fca00078e0202 */
[----:B------:R-:W2:Y:S01]  /*1510*/  LDG.E.64 R42, desc[UR4][R2.64] ;  /* 0x00000004022a7981 */ /* 0x000ea2000c1e1b00 */
[----:B0-----:R-:W-:Y:S01]  /*1520*/  DFMA R20, -R30, R28, 1 ;  /* 0x3ff000001e14742b */ /* 0x001fe2000000011c */
[----:B------:R-:W-:Y:S01]  /*1530*/  BSSY.RECONVERGENT B2, `(.L_x_113) ;  /* 0x0000014000027945 */ /* 0x000fe20003800200 */
[----:B------:R-:W-:Y:S02]  /*1540*/  VIADD R11, R11, 0x1 ;  /* 0x000000010b0b7836 */ /* 0x000fe40000000000 */
[----:B------:R-:W-:Y:S02]  /*1550*/  IMAD.MOV.U32 R36, RZ, RZ, R30 ;  /* 0x000000ffff247224 */ /* 0x000fe400078e001e */
[----:B------:R-:W-:Y:S02]  /*1560*/  IMAD.MOV.U32 R37, RZ, RZ, R31 ;  /* 0x000000ffff257224 */ /* 0x000fe400078e001f */
        /* <DEDUP_REMOVED lines=14> */
[----:B------:R-:W-:Y:S01]  /*1650*/  IMAD.MOV.U32 R32, RZ, RZ, R28 ;  /* 0x000000ffff207224 */ /* 0x000fe200078e001c */
[----:B------:R-:W-:-:S07]  /*1660*/  MOV R33, R29 ;  /* 0x0000001d00217202 */ /* 0x000fce0000000f00 */
.L_x_114:
[----:B------:R-:W-:Y:S05]  /*1670*/  BSYNC.RECONVERGENT B2 ;  /* 0x0000000000027941 */ /* 0x000fea0003800200 */
.L_x_113:
        /* <DEDUP_REMOVED lines=20> */
.L_x_116:
[----:B------:R-:W-:Y:S05]  /*17c0*/  BSYNC.RECONVERGENT B2 ;  /* 0x0000000000027941 */ /* 0x000fea0003800200 */
.L_x_115:
        /* <DEDUP_REMOVED lines=18> */
[----:B------:R-:W-:Y:S01]  /*18f0*/  MOV R30, R36 ;  /* 0x00000024001e7202 */ /* 0x000fe20000000f00 */
[----:B------:R-:W-:Y:S01]  /*1900*/  IMAD.MOV.U32 R31, RZ, RZ, R37 ;  /* 0x000000ffff1f7224 */ /* 0x000fe200078e0025 */
[----:B------:R-:W-:-:S07]  /*1910*/  MOV R8, 0x1930 ;  /* 0x0000193000087802 */ /* 0x000fce0000000f00 */
[----:B------:R-:W-:Y:S05]  /*1920*/  CALL.REL.NOINC `($__internal_2_$__cuda_sm20_div_rn_f64_full) ;  /* 0x00000068008c7944 */ /* 0x000fea0003c00000 */
[----:B------:R-:W-:Y:S02]  /*1930*/  IMAD.MOV.U32 R20, RZ, RZ, R28 ;  /* 0x000000ffff147224 */ /* 0x000fe400078e001c */
[----:B------:R-:W-:-:S07]  /*1940*/  IMAD.MOV.U32 R21, RZ, RZ, R29 ;  /* 0x000000ffff157224 */ /* 0x000fce00078e001d */
.L_x_118:
[----:B------:R-:W-:Y:S05]  /*1950*/  BSYNC.RECONVERGENT B2 ;  /* 0x0000000000027941 */ /* 0x000fea0003800200 */
.L_x_117:
        /* <DEDUP_REMOVED lines=20> */
.L_x_120:
[----:B------:R-:W-:Y:S05]  /*1aa0*/  BSYNC.RECONVERGENT B2 ;  /* 0x0000000000027941 */ /* 0x000fea0003800200 */
.L_x_119:
        /* <DEDUP_REMOVED lines=24> */
.L_x_122:
[----:B------:R-:W-:Y:S05]  /*1c30*/  BSYNC.RECONVERGENT B2 ;  /* 0x0000000000027941 */ /* 0x000fea0003800200 */
.L_x_121:
        /* <DEDUP_REMOVED lines=20> */
.L_x_124:
[----:B------:R-:W-:Y:S05]  /*1d80*/  BSYNC.RECONVERGENT B2 ;  /* 0x0000000000027941 */ /* 0x000fea0003800200 */
.L_x_123:
[----:B------:R-:W-:Y:S01]  /*1d90*/  DADD R26, R28, R2 ;  /* 0x000000001c1a7229 */ /* 0x000fe20000000002 */
[----:B------:R-:W-:Y:S10]  /*1da0*/  BRA `(.L_x_125) ;  /* 0x0000000000607947 */ /* 0x000ff40003800000 */
.L_x_112:
[C---:B------:R-:W-:Y:S01]  /*1db0*/  SHF.L.U32 R0, R10.reuse, 0x2, RZ ;  /* 0x000000020a007819 */ /* 0x040fe200000006ff */
[----:B------:R-:W-:Y:S01]  /*1dc0*/  IMAD.MOV.U32 R36, RZ, RZ, R34 ;  /* 0x000000ffff247224 */ /* 0x000fe200078e0022 */
[----:B------:R-:W-:Y:S01]  /*1dd0*/  MOV R37, R35 ;  /* 0x0000002300257202 */ /* 0x000fe20000000f00 */
[----:B------:R-:W-:Y:S01]  /*1de0*/  VIADD R10, R10, 0x1 ;  /* 0x000000010a0a7836 */ /* 0x000fe20000000000 */
[C---:B------:R-:W-:Y:S02]  /*1df0*/  ISETP.EQ.AND P6, PT, R0.reuse, RZ, PT ;  /* 0x000000ff0000720c */ /* 0x040fe40003fc2270 */
[C---:B------:R-:W-:Y:S02]  /*1e00*/  ISETP.EQ.AND P5, PT, R0.reuse, 0x4, PT ;  /* 0x000000040000780c */ /* 0x040fe40003fa2270 */
[C---:B------:R-:W-:Y:S02]  /*1e10*/  ISETP.EQ.AND P4, PT, R0.reuse, 0x8, PT ;  /* 0x000000080000780c */ /* 0x040fe40003f82270 */
[----:B------:R-:W-:-:S02]  /*1e20*/  ISETP.EQ.AND P3, PT, R0, 0xc, PT ;  /* 0x0000000c0000780c */ /* 0x000fc40003f62270 */
[C---:B------:R-:W-:Y:S02]  /*1e30*/  ISETP.EQ.AND P2, PT, R0.reuse, 0x10, PT ;  /* 0x000000100000780c */ /* 0x040fe40003f42270 */
[C---:B------:R-:W-:Y:S02]  /*1e40*/  ISETP.EQ.AND P1, PT, R0.reuse, 0x14, PT ;  /* 0x000000140000780c */ /* 0x040fe40003f22270 */
[C---:B------:R-:W-:Y:S01]  /*1e50*/  ISETP.EQ.AND P0, PT, R0.reuse, 0x18, PT ;  /* 0x000000180000780c */ /* 0x040fe20003f02270 */
[--C-:B------:R-:W-:Y:S01]  /*1e60*/  @P6 IMAD.MOV.U32 R13, RZ, RZ, R29.reuse ;  /* 0x000000ffff0d6224 */ /* 0x100fe200078e001d */
[----:B------:R-:W-:Y:S01]  /*1e70*/  ISETP.EQ.AND P6, PT, R0, 0x1c, PT ;  /* 0x0000001c0000780c */ /* 0x000fe20003fc2270 */
[--C-:B------:R-:W-:Y:S02]  /*1e80*/  @P5 IMAD.MOV.U32 R15, RZ, RZ, R29.reuse ;  /* 0x000000ffff0f5224 */ /* 0x100fe400078e001d */
[--C-:B------:R-:W-:Y:S02]  /*1e90*/  @P4 IMAD.MOV.U32 R16, RZ, RZ, R29.reuse ;  /* 0x000000ffff104224 */ /* 0x100fe400078e001d */
[----:B------:R-:W-:-:S02]  /*1ea0*/  @P3 IMAD.MOV.U32 R17, RZ, RZ, R29 ;  /* 0x000000ffff113224 */ /* 0x000fc400078e001d */
[----:B------:R-:W-:Y:S02]  /*1eb0*/  @P2 MOV R18, R29 ;  /* 0x0000001d00122202 */ /* 0x000fe40000000f00 */
[--C-:B------:R-:W-:Y:S02]  /*1ec0*/  @P1 IMAD.MOV.U32 R19, RZ, RZ, R29.reuse ;  /* 0x000000ffff131224 */ /* 0x100fe400078e001d */
[--C-:B------:R-:W-:Y:S02]  /*1ed0*/  @P0 IMAD.MOV.U32 R38, RZ, RZ, R29.reuse ;  /* 0x000000ffff260224 */ /* 0x100fe400078e001d */
[----:B------:R-:W-:Y:S01]  /*1ee0*/  @P6 IMAD.MOV.U32 R39, RZ, RZ, R29 ;  /* 0x000000ffff276224 */ /* 0x000fe200078e001d */
[----:B------:R-:W-:Y:S06]  /*1ef0*/  BRA `(.L_x_125) ;  /* 0x00000000000c7947 */ /* 0x000fec0003800000 */
.L_x_111:
[----:B------:R-:W-:Y:S02]  /*1f00*/  VIADD R12, R12, 0x1 ;  /* 0x000000010c0c7836 */ /* 0x000fe40000000000 */
[----:B------:R-:W-:Y:S02]  /*1f10*/  IMAD.MOV.U32 R36, RZ, RZ, R34 ;  /* 0x000000ffff247224 */ /* 0x000fe400078e0022 */
[----:B------:R-:W-:-:S07]  /*1f20*/  IMAD.MOV.U32 R37, RZ, RZ, R35 ;  /* 0x000000ffff257224 */ /* 0x000fce00078e0023 */
.L_x_125:
[----:B------:R-:W-:Y:S05]  /*1f30*/  BSYNC.RECONVERGENT B1 ;  /* 0x0000000000017941 */ /* 0x000fea0003800200 */
.L_x_110:
[----:B------:R-:W0:Y:S02]  /*1f40*/  LDC.64 R32, c[0x0][0x380] ;  /* 0x0000e000ff207b82 */ /* 0x000e240000000a00 */
[----:B0-----:R-:W2:Y:S02]  /*1f50*/  LDG.E.64 R2, desc[UR4][R32.64+0x30] ;  /* 0x0000300420027981 */ /* 0x001ea4000c1e1b00 */
[----:B--2---:R-:W-:-:S04]  /*1f60*/  IADD3 R4, P0, PT, R2, R40, RZ ;  /* 0x0000002802047210 */ /* 0x004fc80007f1e0ff */
[----:B------:R-:W-:-:S05]  /*1f70*/  IADD3.X R5, PT, PT, R3, R41, RZ, P0, !PT ;  /* 0x0000002903057210 */ /* 0x000fca00007fe4ff */
        /* <DEDUP_REMOVED lines=18> */
[----:B------:R-:W-:Y:S02]  /*20a0*/  IMAD.MOV.U32 R28, RZ, RZ, 0x1 ;  /* 0x00000001ff1c7424 */ /* 0x000fe400078e00ff */
        /* <DEDUP_REMOVED lines=21> */
[----:B------:R-:W-:Y:S01]  /*2200*/  MOV R32, R28 ;  /* 0x0000001c00207202 */ /* 0x000fe20000000f00 */
[----:B------:R-:W-:-:S07]  /*2210*/  IMAD.MOV.U32 R33, RZ, RZ, R29 ;  /* 0x000000ffff217224 */ /* 0x000fce00078e001d */
.L_x_130:
[----:B------:R-:W-:Y:S05]  /*2220*/  BSYNC.RECONVERGENT B2 ;  /* 0x0000000000027941 */ /* 0x000fea0003800200 */
.L_x_129:
        /* <DEDUP_REMOVED lines=20> */
.L_x_132:
[----:B------:R-:W-:Y:S05]  /*2370*/  BSYNC.RECONVERGENT B2 ;  /* 0x0000000000027941 */ /* 0x000fea0003800200 */
.L_x_131:
        /* <DEDUP_REMOVED lines=24> */
.L_x_134:
[----:B------:R-:W-:Y:S05]  /*2500*/  BSYNC.RECONVERGENT B2 ;  /* 0x0000000000027941 */ /* 0x000fea0003800200 */
.L_x_133:
        /* <DEDUP_REMOVED lines=20> */
.L_x_136:
[----:B------:R-:W-:Y:S05]  /*2650*/  BSYNC.RECONVERGENT B2 ;  /* 0x0000000000027941 */ /* 0x000fea0003800200 */
.L_x_135:
        /* <DEDUP_REMOVED lines=24> */
.L_x_138:
[----:B------:R-:W-:Y:S05]  /*27e0*/  BSYNC.RECONVERGENT B2 ;  /* 0x0000000000027941 */ /* 0x000fea0003800200 */
.L_x_137:
        /* <DEDUP_REMOVED lines=20> */
.L_x_140:
[----:B------:R-:W-:Y:S05]  /*2930*/  BSYNC.RECONVERGENT B2 ;  /* 0x0000000000027941 */ /* 0x000fea0003800200 */
.L_x_139:
[----:B------:R-:W-:Y:S01]  /*2940*/  DADD R26, R28, R2 ;  /* 0x000000001c1a7229 */ /* 0x000fe20000000002 */
[----:B------:R-:W-:Y:S10]  /*2950*/  BRA `(.L_x_141) ;  /* 0x0000000000607947 */ /* 0x000ff40003800000 */
.L_x_128:
[C---:B------:R-:W-:Y:S01]  /*2960*/  IMAD.SHL.U32 R0, R10.reuse, 0x4, RZ ;  /* 0x000000040a007824 */ /* 0x040fe200078e00ff */
[----:B------:R-:W-:Y:S01]  /*2970*/  MOV R34, R36 ;  /* 0x0000002400227202 */ /* 0x000fe20000000f00 */
[----:B------:R-:W-:Y:S02]  /*2980*/  IMAD.MOV.U32 R35, RZ, RZ, R37 ;  /* 0x000000ffff237224 */ /* 0x000fe400078e0025 */
        /* <DEDUP_REMOVED lines=11> */
[----:B------:R-:W-:Y:S02]  /*2a40*/  @P4 IMAD.MOV.U32 R16, RZ, RZ, R29 ;  /* 0x000000ffff104224 */ /* 0x000fe400078e001d */
[----:B------:R-:W-:-:S02]  /*2a50*/  @P3 MOV R17, R29 ;  /* 0x0000001d00113202 */ /* 0x000fc40000000f00 */
[--C-:B------:R-:W-:Y:S02]  /*2a60*/  @P2 IMAD.MOV.U32 R18, RZ, RZ, R29.reuse ;  /* 0x000000ffff122224 */ /* 0x100fe400078e001d */
[--C-:B------:R-:W-:Y:S02]  /*2a70*/  @P1 IMAD.MOV.U32 R19, RZ, RZ, R29.reuse ;  /* 0x000000ffff131224 */ /* 0x100fe400078e001d */
[--C-:B------:R-:W-:Y:S02]  /*2a80*/  @P0 IMAD.MOV.U32 R38, RZ, RZ, R29.reuse ;  /* 0x000000ffff260224 */ /* 0x100fe400078e001d */
[----:B------:R-:W-:Y:S01]  /*2a90*/  @P6 IMAD.MOV.U32 R39, RZ, RZ, R29 ;  /* 0x000000ffff276224 */ /* 0x000fe200078e001d */
[----:B------:R-:W-:Y:S06]  /*2aa0*/  BRA `(.L_x_141) ;  /* 0x00000000000c7947 */ /* 0x000fec0003800000 */
.L_x_127:
[----:B------:R-:W-:Y:S01]  /*2ab0*/  VIADD R12, R12, 0x1 ;  /* 0x000000010c0c7836 */ /* 0x000fe20000000000 */
[----:B------:R-:W-:Y:S01]  /*2ac0*/  MOV R35, R37 ;  /* 0x0000002500237202 */ /* 0x000fe20000000f00 */
[----:B------:R-:W-:-:S07]  /*2ad0*/  IMAD.MOV.U32 R34, RZ, RZ, R36 ;  /* 0x000000ffff227224 */ /* 0x000fce00078e0024 */
.L_x_141:
[----:B------:R-:W-:Y:S05]  /*2ae0*/  BSYNC.RECONVERGENT B1 ;  /* 0x0000000000017941 */ /* 0x000fea0003800200 */
.L_x_126:
[----:B------:R-:W0:Y:S02]  /*2af0*/  LDC.64 R32, c[0x0][0x380] ;  /* 0x0000e000ff207b82 */ /* 0x000e240000000a00 */
[----:B0-----:R-:W2:Y:S02]  /*2b00*/  LDG.E.64 R2, desc[UR4][R32.64+0x30] ;  /* 0x0000300420027981 */ /* 0x001ea4000c1e1b00 */
        /* <DEDUP_REMOVED lines=25> */
[----:B------:R-:W-:Y:S01]  /*2ca0*/  VIADD R11, R11, 0x1 ;  /* 0x000000010b0b7836 */ /* 0x000fe20000000000 */
[----:B------:R-:W-:Y:S01]  /*2cb0*/  MOV R37, R31 ;  /* 0x0000001f00257202 */ /* 0x000fe20000000f00 */
[----:B------:R-:W-:-:S04]  /*2cc0*/  IMAD.MOV.U32 R36, RZ, RZ, R30 ;  /* 0x000000ffff247224 */ /* 0x000fc800078e001e */
        /* <DEDUP_REMOVED lines=16> */
.L_x_146:
[----:B------:R-:W-:Y:S05]  /*2dd0*/  BSYNC.RECONVERGENT B2 ;  /* 0x0000000000027941 */ /* 0x000fea0003800200 */
.L_x_145:
        /* <DEDUP_REMOVED lines=20> */
.L_x_148:
[----:B------:R-:W-:Y:S05]  /*2f20*/  BSYNC.RECONVERGENT B2 ;  /* 0x0000000000027941 */ /* 0x000fea0003800200 */
.L_x_147:
        /* <DEDUP_REMOVED lines=22> */
[----:B------:R-:W-:Y:S01]  /*3090*/  IMAD.MOV.U32 R20, RZ, RZ, R28 ;  /* 0x000000ffff147224 */ /* 0x000fe200078e001c */
[----:B------:R-:W-:-:S07]  /*30a0*/  MOV R21, R29 ;  /* 0x0000001d00157202 */ /* 0x000fce0000000f00 */
.L_x_150:
[----:B------:R-:W-:Y:S05]  /*30b0*/  BSYNC.RECONVERGENT B2 ;  /* 0x0000000000027941 */ /* 0x000fea0003800200 */
.L_x_149:
        /* <DEDUP_REMOVED lines=20> */
.L_x_152:
[----:B------:R-:W-:Y:S05]  /*3200*/  BSYNC.RECONVERGENT B2 ;  /* 0x0000000000027941 */ /* 0x000fea0003800200 */
.L_x_151:
        /* <DEDUP_REMOVED lines=24> */
.L_x_154:
[----:B------:R-:W-:Y:S05]  /*3390*/  BSYNC.RECONVERGENT B2 ;  /* 0x0000000000027941 */ /* 0x000fea0003800200 */
.L_x_153:
        /* <DEDUP_REMOVED lines=20> */
.L_x_156:
[----:B------:R-:W-:Y:S05]  /*34e0*/  BSYNC.RECONVERGENT B2 ;  /* 0x0000000000027941 */ /* 0x000fea0003800200 */
.L_x_155:
[----:B------:R-:W-:Y:S01]  /*34f0*/  DADD R26, R28, R2 ;  /* 0x000000001c1a7229 */ /* 0x000fe20000000002 */
[----:B------:R-:W-:Y:S10]  /*3500*/  BRA `(.L_x_157) ;  /* 0x0000000000607947 */ /* 0x000ff40003800000 */
.L_x_144:
        /* <DEDUP_REMOVED lines=14> */
[----:B------:R-:W-:Y:S02]  /*35f0*/  @P4 MOV R16, R29 ;  /* 0x0000001d00104202 */ /* 0x000fe40000000f00 */
[----:B------:R-:W-:-:S02]  /*3600*/  @P3 IMAD.MOV.U32 R17, RZ, RZ, R29 ;  /* 0x000000ffff113224 */ /* 0x000fc400078e001d */
[--C-:B------:R-:W-:Y:S02]  /*3610*/  @P2 IMAD.MOV.U32 R18, RZ, RZ, R29.reuse ;  /* 0x000000ffff122224 */ /* 0x100fe400078e001d */
[--C-:B------:R-:W-:Y:S02]  /*3620*/  @P1 IMAD.MOV.U32 R19, RZ, RZ, R29.reuse ;  /* 0x000000ffff131224 */ /* 0x100fe400078e001d */
[----:B------:R-:W-:Y:S02]  /*3630*/  @P0 IMAD.MOV.U32 R38, RZ, RZ, R29 ;  /* 0x000000ffff260224 */ /* 0x000fe400078e001d */
[----:B------:R-:W-:Y:S01]  /*3640*/  @P6 MOV R39, R29 ;  /* 0x0000001d00276202 */ /* 0x000fe20000000f00 */
[----:B------:R-:W-:Y:S06]  /*3650*/  BRA `(.L_x_157) ;  /* 0x00000000000c7947 */ /* 0x000fec0003800000 */
.L_x_143:
[----:B------:R-:W-:Y:S01]  /*3660*/  VIADD R12, R12, 0x1 ;  /* 0x000000010c0c7836 */ /* 0x000fe20000000000 */
[----:B------:R-:W-:Y:S01]  /*3670*/  MOV R36, R34 ;  /* 0x0000002200247202 */ /* 0x000fe20000000f00 */
[----:B------:R-:W-:-:S07]  /*3680*/  IMAD.MOV.U32 R37, RZ, RZ, R35 ;  /* 0x000000ffff257224 */ /* 0x000fce00078e0023 */
.L_x_157:
[----:B------:R-:W-:Y:S05]  /*3690*/  BSYNC.RECONVERGENT B1 ;  /* 0x0000000000017941 */ /* 0x000fea0003800200 */
.L_x_142:
        /* <DEDUP_REMOVED lines=27> */
[----:B------:R-:W-:-:S06]  /*3850*/  VIADD R11, R11, 0x1 ;  /* 0x000000010b0b7836 */ /* 0x000fcc0000000000 */
        /* <DEDUP_REMOVED lines=9> */
[----:B------:R-:W-:Y:S01]  /*38f0*/  MOV R20, R30 ;  /* 0x0000001e00147202 */ /* 0x000fe20000000f00 */
[----:B------:R-:W-:-:S08]  /*3900*/  IMAD.MOV.U32 R21, RZ, RZ, R31 ;  /* 0x000000ffff157224 */ /* 0x000fd000078e001f */
[----:B------:R-:W-:-:S05]  /*3910*/  FFMA R0, RZ, R31, R3 ;  /* 0x0000001fff007223 */ /* 0x000fca0000000003 */
[----:B------:R-:W-:-:S13]  /*3920*/  FSETP.GT.AND P0, PT, |R0|, 1.469367938527859385e-39, PT ;  /* 0x001000000000780b */ /* 0x000fda0003f04200 */
[----:B------:R-:W-:Y:S05]  /*3930*/  @P0 BRA P1, `(.L_x_162) ;  /* 0x0000000000100947 */ /* 0x000fea0000800000 */
[----:B------:R-:W-:-:S07]  /*3940*/  MOV R8, 0x3960 ;  /* 0x0000396000087802 */ /* 0x000fce0000000f00 */
[----:B------:R-:W-:Y:S05]  /*3950*/  CALL.REL.NOINC `($__internal_2_$__cuda_sm20_div_rn_f64_full) ;  /* 0x0000004800807944 */ /* 0x000fea0003c00000 */
[----:B------:R-:W-:Y:S02]  /*3960*/  IMAD.MOV.U32 R2, RZ, RZ, R28 ;  /* 0x000000ffff027224 */ /* 0x000fe400078e001c */
[----:B------:R-:W-:-:S07]  /*3970*/  IMAD.MOV.U32 R3, RZ, RZ, R29 ;  /* 0x000000ffff037224 */ /* 0x000fce00078e001d */
.L_x_162:
[----:B------:R-:W-:Y:S05]  /*3980*/  BSYNC.RECONVERGENT B2 ;  /* 0x0000000000027941 */ /* 0x000fea0003800200 */
.L_x_161:
        /* <DEDUP_REMOVED lines=20> */
.L_x_164:
[----:B------:R-:W-:Y:S05]  /*3ad0*/  BSYNC.RECONVERGENT B2 ;  /* 0x0000000000027941 */ /* 0x000fea0003800200 */
.L_x_163:
        /* <DEDUP_REMOVED lines=24> */
.L_x_166:
[----:B------:R-:W-:Y:S05]  /*3c60*/  BSYNC.RECONVERGENT B2 ;  /* 0x0000000000027941 */ /* 0x000fea0003800200 */
.L_x_165:
        /* <DEDUP_REMOVED lines=20> */
.L_x_168:
[----:B------:R-:W-:Y:S05]  /*3db0*/  BSYNC.RECONVERGENT B2 ;  /* 0x0000000000027941 */ /* 0x000fea0003800200 */
.L_x_167:
        /* <DEDUP_REMOVED lines=24> */
.L_x_170:
[----:B------:R-:W-:Y:S05]  /*3f40*/  BSYNC.RECONVERGENT B2 ;  /* 0x0000000000027941 */ /* 0x000fea0003800200 */
.L_x_169:
        /* <DEDUP_REMOVED lines=20> */
.L_x_172:
[----:B------:R-:W-:Y:S05]  /*4090*/  BSYNC.RECONVERGENT B2 ;  /* 0x0000000000027941 */ /* 0x000fea0003800200 */
.L_x_171:
[----:B------:R-:W-:Y:S01]  /*40a0*/  DADD R26, R28, R2 ;  /* 0x000000001c1a7229 */ /* 0x000fe20000000002 */
[----:B------:R-:W-:Y:S10]  /*40b0*/  BRA `(.L_x_173) ;  /* 0x0000000000607947 */ /* 0x000ff40003800000 */
.L_x_160:
        /* <DEDUP_REMOVED lines=21> */
.L_x_159:
[----:B------:R-:W-:Y:S01]  /*4210*/  IADD3 R12, PT, PT, R12, 0x1, RZ ;  /* 0x000000010c0c7810 */ /* 0x000fe20007ffe0ff */
[----:B------:R-:W-:Y:S02]  /*4220*/  IMAD.MOV.U32 R20, RZ, RZ, R36 ;  /* 0x000000ffff147224 */ /* 0x000fe400078e0024 */
[----:B------:R-:W-:-:S07]  /*4230*/  IMAD.MOV.U32 R21, RZ, RZ, R37 ;  /* 0x000000ffff157224 */ /* 0x000fce00078e0025 */
.L_x_173:
[----:B------:R-:W-:Y:S05]  /*4240*/  BSYNC.RECONVERGENT B1 ;  /* 0x0000000000017941 */ /* 0x000fea0003800200 */
.L_x_158:
        /* <DEDUP_REMOVED lines=27> */
[----:B------:R-:W-:Y:S01]  /*4400*/  IADD3 R11, PT, PT, R11, 0x1, RZ ;  /* 0x000000010b0b7810 */ /* 0x000fe20007ffe0ff */
[----:B------:R-:W-:Y:S02]  /*4410*/  IMAD.MOV.U32 R36, RZ, RZ, R30 ;  /* 0x000000ffff247224 */ /* 0x000fe400078e001e */
[----:B------:R-:W-:-:S03]  /*4420*/  IMAD.MOV.U32 R37, RZ, RZ, R31 ;  /* 0x000000ffff257224 */ /* 0x000fc600078e001f */
        /* <DEDUP_REMOVED lines=16> */
.L_x_178:
[----:B------:R-:W-:Y:S05]  /*4530*/  BSYNC.RECONVERGENT B2 ;  /* 0x0000000000027941 */ /* 0x000fea0003800200 */
.L_x_177:
        /* <DEDUP_REMOVED lines=20> */
.L_x_180:
[----:B------:R-:W-:Y:S05]  /*4680*/  BSYNC.RECONVERGENT B2 ;  /* 0x0000000000027941 */ /* 0x000fea0003800200 */
.L_x_179:
        /* <DEDUP_REMOVED lines=24> */
.L_x_182:
[----:B------:R-:W-:Y:S05]  /*4810*/  BSYNC.RECONVERGENT B2 ;  /* 0x0000000000027941 */ /* 0x000fea0003800200 */
.L_x_181:
        /* <DEDUP_REMOVED lines=20> */
.L_x_184:
[----:B------:R-:W-:Y:S05]  /*4960*/  BSYNC.RECONVERGENT B2 ;  /* 0x0000000000027941 */ /* 0x000fea0003800200 */
.L_x_183:
        /* <DEDUP_REMOVED lines=24> */
.L_x_186:
[----:B------:R-:W-:Y:S05]  /*4af0*/  BSYNC.RECONVERGENT B2 ;  /* 0x0000000000027941 */ /* 0x000fea0003800200 */
.L_x_185:
        /* <DEDUP_REMOVED lines=20> */
.L_x_188:
[----:B------:R-:W-:Y:S05]  /*4c40*/  BSYNC.RECONVERGENT B2 ;  /* 0x0000000000027941 */ /* 0x000fea0003800200 */
.L_x_187:
[----:B------:R-:W-:Y:S01]  /*4c50*/  DADD R26, R28, R2 ;  /* 0x000000001c1a7229 */ /* 0x000fe20000000002 */
[----:B------:R-:W-:Y:S10]  /*4c60*/  BRA `(.L_x_189) ;  /* 0x0000000000607947 */ /* 0x000ff40003800000 */
.L_x_176:
[C---:B------:R-:W-:Y:S01]  /*4c70*/  IMAD.SHL.U32 R0, R10.reuse, 0x4, RZ ;  /* 0x000000040a007824 */ /* 0x040fe200078e00ff */
[----:B------:R-:W-:Y:S01]  /*4c80*/  IADD3 R10, PT, PT, R10, 0x1, RZ ;  /* 0x000000010a0a7810 */ /* 0x000fe20007ffe0ff */
[----:B------:R-:W-:Y:S02]  /*4c90*/  IMAD.MOV.U32 R36, RZ, RZ, R20 ;  /* 0x000000ffff247224 */ /* 0x000fe400078e0014 */
[----:B------:R-:W-:Y:S01]  /*4ca0*/  IMAD.MOV.U32 R37, RZ, RZ, R21 ;  /* 0x000000ffff257224 */ /* 0x000fe200078e0015 */
[C---:B------:R-:W-:Y:S02]  /*4cb0*/  ISETP.EQ.AND P6, PT, R0.reuse, RZ, PT ;  /* 0x000000ff0000720c */ /* 0x040fe40003fc2270 */
[C---:B------:R-:W-:Y:S02]  /*4cc0*/  ISETP.EQ.AND P5, PT, R0.reuse, 0x4, PT ;  /* 0x000000040000780c */ /* 0x040fe40003fa2270 */
[C---:B------:R-:W-:Y:S02]  /*4cd0*/  ISETP.EQ.AND P4, PT, R0.reuse, 0x8, PT ;  /* 0x000000080000780c */ /* 0x040fe40003f82270 */
[----:B------:R-:W-:-:S02]  /*4ce0*/  ISETP.EQ.AND P3, PT, R0, 0xc, PT ;  /* 0x0000000c0000780c */ /* 0x000fc40003f62270 */
[C---:B------:R-:W-:Y:S02]  /*4cf0*/  ISETP.EQ.AND P2, PT, R0.reuse, 0x10, PT ;  /* 0x000000100000780c */ /* 0x040fe40003f42270 */
[C---:B------:R-:W-:Y:S02]  /*4d00*/  ISETP.EQ.AND P1, PT, R0.reuse, 0x14, PT ;  /* 0x000000140000780c */ /* 0x040fe40003f22270 */
[C---:B------:R-:W-:Y:S02]  /*4d10*/  ISETP.EQ.AND P0, PT, R0.reuse, 0x18, PT ;  /* 0x000000180000780c */ /* 0x040fe40003f02270 */
[----:B------:R-:W-:Y:S01]  /*4d20*/  @P6 MOV R13, R31 ;  /* 0x0000001f000d6202 */ /* 0x000fe20000000f00 */
[--C-:B------:R-:W-:Y:S01]  /*4d30*/  @P5 IMAD.MOV.U32 R15, RZ, RZ, R31.reuse ;  /* 0x000000ffff0f5224 */ /* 0x100fe200078e001f */
[----:B------:R-:W-:Y:S01]  /*4d40*/  ISETP.EQ.AND P6, PT, R0, 0x1c, PT ;  /* 0x0000001c0000780c */ /* 0x000fe20003fc2270 */
[--C-:B------:R-:W-:Y:S02]  /*4d50*/  @P4 IMAD.MOV.U32 R16, RZ, RZ, R31.reuse ;  /* 0x000000ffff104224 */ /* 0x100fe400078e001f */
[----:B------:R-:W-:-:S02]  /*4d60*/  @P3 IMAD.MOV.U32 R17, RZ, RZ, R31 ;  /* 0x000000ffff113224 */ /* 0x000fc400078e001f */
[--C-:B------:R-:W-:Y:S02]  /*4d70*/  @P2 IMAD.MOV.U32 R18, RZ, RZ, R31.reuse ;  /* 0x000000ffff122224 */ /* 0x100fe400078e001f */
[----:B------:R-:W-:Y:S02]  /*4d80*/  @P1 MOV R19, R31 ;  /* 0x0000001f00131202 */ /* 0x000fe40000000f00 */
[----:B------:R-:W-:-:S04]  /*4d90*/  @P0 IMAD.MOV.U32 R38, RZ, RZ, R31 ;  /* 0x000000ffff260224 */ /* 0x000fc800078e001f */
[----:B------:R-:W-:Y:S01]  /*4da0*/  @P6 IMAD.MOV.U32 R39, RZ, RZ, R31 ;  /* 0x000000ffff276224 */ /* 0x000fe200078e001f */
[----:B------:R-:W-:Y:S06]  /*4db0*/  BRA `(.L_x_189) ;  /* 0x00000000000c7947 */ /* 0x000fec0003800000 */
.L_x_175:
[----:B------:R-:W-:Y:S02]  /*4dc0*/  VIADD R12, R12, 0x1 ;  /* 0x000000010c0c7836 */ /* 0x000fe40000000000 */
[----:B------:R-:W-:Y:S02]  /*4dd0*/  IMAD.MOV.U32 R36, RZ, RZ, R20 ;  /* 0x000000ffff247224 */ /* 0x000fe400078e0014 */
[----:B------:R-:W-:-:S07]  /*4de0*/  IMAD.MOV.U32 R37, RZ, RZ, R21 ;  /* 0x000000ffff257224 */ /* 0x000fce00078e0015 */
.L_x_189:
[----:B------:R-:W-:Y:S05]  /*4df0*/  BSYNC.RECONVERGENT B1 ;  /* 0x0000000000017941 */ /* 0x000fea0003800200 */
.L_x_174:
[----:B------:R-:W0:Y:S02]  /*4e00*/  LDC.64 R20, c[0x0][0x380] ;  /* 0x0000e000ff147b82 */ /* 0x000e240000000a00 */
[----:B0-----:R-:W2:Y:S02]  /*4e10*/  LDG.E.64 R2, desc[UR4][R20.64+0x30] ;  /* 0x0000300414027981 */ /* 0x001ea4000c1e1b00 */
[----:B--2---:R-:W-:-:S05]  /*4e20*/  IADD3 R40, P0, PT, R2, R40, RZ ;  /* 0x0000002802287210 */ /* 0x004fca0007f1e0ff */
[----:B------:R-:W-:-:S06]  /*4e30*/  IMAD.X R41, R3, 0x1, R41, P0 ;  /* 0x0000000103297824 */ /* 0x000fcc00000e0629 */
        /* <DEDUP_REMOVED lines=16> */
[----:B------:R-:W-:Y:S01]  /*4f40*/  DADD R30, R4, R36 ;  /* 0x00000000041e7229 */ /* 0x000fe20000000024 */
[----:B------:R-:W-:Y:S02]  /*4f50*/  MOV R28, 0x1 ;  /* 0x00000001001c7802 */ /* 0x000fe40000000f00 */
[----:B--2---:R-:W-:-:S05]  /*4f60*/  IMAD.WIDE R2, R29, 0x8, R2 ;  /* 0x000000081d027825 */ /* 0x004fca00078e0202 */
[----:B------:R-:W2:Y:S01]  /*4f70*/  LDG.E.64 R42, desc[UR4][R2.64] ;  /* 0x00000004022a7981 */ /* 0x000ea2000c1e1b00 */
[----:B------:R-:W0:Y:S01]  /*4f80*/  MUFU.RCP64H R29, R31 ;  /* 0x0000001f001d7308 */ /* 0x000e220000001800 */
[----:B------:R-:W-:Y:S01]  /*4f90*/  BSSY.RECONVERGENT B2, `(.L_x_193) ;  /* 0x0000015000027945 */ /* 0x000fe20003800200 */
[----:B------:R-:W-:Y:S01]  /*4fa0*/  VIADD R11, R11, 0x1 ;  /* 0x000000010b0b7836 */ /* 0x000fe20000000000 */
        /* <DEDUP_REMOVED lines=12> */
[----:B------:R-:W-:-:S05]  /*5070*/  FFMA R0, RZ, R31, R35 ;  /* 0x0000001fff007223 */ /* 0x000fca0000000023 */
[----:B------:R-:W-:-:S13]  /*5080*/  FSETP.GT.AND P0, PT, |R0|, 1.469367938527859385e-39, PT ;  /* 0x001000000000780b */ /* 0x000fda0003f04200 */
[----:B------:R-:W-:Y:S05]  /*5090*/  @P0 BRA P1, `(.L_x_194) ;  /* 0x0000000000100947 */ /* 0x000fea0000800000 */
[----:B------:R-:W-:-:S07]  /*50a0*/  MOV R8, 0x50c0 ;  /* 0x000050c000087802 */ /* 0x000fce0000000f00 */
[----:B------:R-:W-:Y:S05]  /*50b0*/  CALL.REL.NOINC `($__internal_2_$__cuda_sm20_div_rn_f64_full) ;  /* 0x0000003000a87944 */ /* 0x000fea0003c00000 */
[----:B------:R-:W-:Y:S01]  /*50c0*/  IMAD.MOV.U32 R34, RZ, RZ, R28 ;  /* 0x000000ffff227224 */ /* 0x000fe200078e001c */
[----:B------:R-:W-:-:S07]  /*50d0*/  MOV R35, R29 ;  /* 0x0000001d00237202 */ /* 0x000fce0000000f00 */
.L_x_194:
[----:B------:R-:W-:Y:S05]  /*50e0*/  BSYNC.RECONVERGENT B2 ;  /* 0x0000000000027941 */ /* 0x000fea0003800200 */
.L_x_193:
        /* <DEDUP_REMOVED lines=20> */
.L_x_196:
[----:B------:R-:W-:Y:S05]  /*5230*/  BSYNC.RECONVERGENT B2 ;  /* 0x0000000000027941 */ /* 0x000fea0003800200 */
.L_x_195:
        /* <DEDUP_REMOVED lines=24> */
.L_x_198:
[----:B------:R-:W-:Y:S05]  /*53c0*/  BSYNC.RECONVERGENT B2 ;  /* 0x0000000000027941 */ /* 0x000fea0003800200 */
.L_x_197:
        /* <DEDUP_REMOVED lines=20> */
.L_x_200:
[----:B------:R-:W-:Y:S05]  /*5510*/  BSYNC.RECONVERGENT B2 ;  /* 0x0000000000027941 */ /* 0x000fea0003800200 */
.L_x_199:
        /* <DEDUP_REMOVED lines=24> */
.L_x_202:
[----:B------:R-:W-:Y:S05]  /*56a0*/  BSYNC.RECONVERGENT B2 ;  /* 0x0000000000027941 */ /* 0x000fea0003800200 */
.L_x_201:
        /* <DEDUP_REMOVED lines=20> */
.L_x_204:
[----:B------:R-:W-:Y:S05]  /*57f0*/  BSYNC.RECONVERGENT B2 ;  /* 0x0000000000027941 */ /* 0x000fea0003800200 */
.L_x_203:
[----:B------:R-:W-:Y:S01]  /*5800*/  DADD R26, R28, R2 ;  /* 0x000000001c1a7229 */ /* 0x000fe20000000002 */
[----:B------:R-:W-:Y:S10]  /*5810*/  BRA `(.L_x_205) ;  /* 0x0000000000607947 */ /* 0x000ff40003800000 */
.L_x_192:
        /* <DEDUP_REMOVED lines=21> */
.L_x_191:
[----:B------:R-:W-:Y:S02]  /*5970*/  VIADD R12, R12, 0x1 ;  /* 0x000000010c0c7836 */ /* 0x000fe40000000000 */
[----:B------:R-:W-:Y:S02]  /*5980*/  IMAD.MOV.U32 R20, RZ, RZ, R36 ;  /* 0x000000ffff147224 */ /* 0x000fe400078e0024 */
[----:B------:R-:W-:-:S07]  /*5990*/  IMAD.MOV.U32 R21, RZ, RZ, R37 ;  /* 0x000000ffff157224 */ /* 0x000fce00078e0025 */
.L_x_205:
[----:B------:R-:W-:Y:S05]  /*59a0*/  BSYNC.RECONVERGENT B1 ;  /* 0x0000000000017941 */ /* 0x000fea0003800200 */
.L_x_190:
[----:B------:R-:W-:Y:S01]  /*59b0*/  ISETP.NE.AND P0, PT, R12, RZ, PT ;  /* 0x000000ff0c00720c */ /* 0x000fe20003f05270 */
[----:B------:R-:W-:Y:S01]  /*59c0*/  BSSY.RECONVERGENT B0, `(.L_x_206) ;  /* 0x0000042000007945 */ /* 0x000fe20003800200 */
[----:B------:R-:W-:Y:S01]  /*59d0*/  MOV R32, R20 ;  /* 0x0000001400207202 */ /* 0x000fe20000000f00 */
[----:B------:R-:W-:-:S10]  /*59e0*/  IMAD.MOV.U32 R33, RZ, RZ, R21 ;  /* 0x000000ffff217224 */ /* 0x000fd400078e0015 */
[----:B------:R-:W-:Y:S05]  /*59f0*/  @!P0 BRA `(.L_x_207) ;  /* 0x0000000000f88947 */ /* 0x000fea0003800000 */
[----:B------:R-:W-:Y:S01]  /*5a00*/  LOP3.LUT P0, R6, R12, 0x3, RZ, 0xc0, !PT ;  /* 0x000000030c067812 */ /* 0x000fe2000780c0ff */
[----:B------:R-:W-:Y:S01]  /*5a10*/  BSSY.RECONVERGENT B1, `(.L_x_208) ;  /* 0x000001c000017945 */ /* 0x000fe20003800200 */
[----:B------:R-:W-:-:S11]  /*5a20*/  IMAD.MOV.U32 R0, RZ, RZ, 0x8 ;  /* 0x00000008ff007424 */ /* 0x000fd600078e00ff */
[----:B------:R-:W-:Y:S05]  /*5a30*/  @!P0 BRA `(.L_x_209) ;  /* 0x0000000000648947 */ /* 0x000fea0003800000 */
[----:B------:R-:W0:Y:S02]  /*5a40*/  LDC.64 R2, c[0x0][0x380] ;  /* 0x0000e000ff027b82 */ /* 0x000e240000000a00 */
[----:B0-----:R-:W2:Y:S01]  /*5a50*/  LDG.E.64 R4, desc[UR4][R2.64+0x30] ;  /* 0x0000300402047981 */ /* 0x001ea2000c1e1b00 */
[----:B------:R-:W-:-:S04]  /*5a60*/  IADD3 R0, P0, PT, R9, -R12, RZ ;  /* 0x8000000c09007210 */ /* 0x000fc80007f1e0ff */
[----:B------:R-:W-:Y:S01]  /*5a70*/  IADD3.X R29, PT, PT, R14, -0x1, RZ, P0, !PT ;  /* 0xffffffff0e1d7810 */ /* 0x000fe200007fe4ff */
[----:B------:R-:W-:-:S03]  /*5a80*/  IMAD.SHL.U32 R33, R0, 0x4, RZ ;  /* 0x0000000400217824 */ /* 0x000fc600078e00ff */
[----:B------:R-:W-:Y:S01]  /*5a90*/  SHF.L.U64.HI R31, R0, 0x2, R29 ;  /* 0x00000002001f7819 */ /* 0x000fe2000001021d */
[----:B------:R-:W-:Y:S01]  /*5aa0*/  IMAD.MOV.U32 R0, RZ, RZ, 0x9 ;  /* 0x00000009ff007424 */ /* 0x000fe200078e00ff */
[----:B------:R-:W-:Y:S02]  /*5ab0*/  MOV R29, 0xffffffff ;  /* 0xffffffff001d7802 */ /* 0x000fe40000000f00 */
[----:B--2---:R-:W-:-:S05]  /*5ac0*/  IADD3 R4, P0, PT, R4, R33, RZ ;  /* 0x0000002104047210 */ /* 0x004fca0007f1e0ff */
[----:B------:R-:W-:Y:S01]  /*5ad0*/  IMAD.X R5, R5, 0x1, R31, P0 ;  /* 0x0000000105057824 */ /* 0x000fe200000e061f */
[----:B------:R-:W-:-:S04]  /*5ae0*/  ISETP.NE.AND P0, PT, R6, 0x1, PT ;  /* 0x000000010600780c */ /* 0x000fc80003f05270 */
[----:B------:R0:W-:Y:S09]  /*5af0*/  STG.E desc[UR4][R4.64+0x20], R29 ;  /* 0x0000201d04007986 */ /* 0x0001f2000c101904 */
[----:B------:R-:W-:Y:S05]  /*5b00*/  @!P0 BRA `(.L_x_209) ;  /* 0x0000000000308947 */ /* 0x000fea0003800000 */
[----:B0-----:R-:W2:Y:S01]  /*5b10*/  LDG.E.64 R4, desc[UR4][R2.64+0x30] ;  /* 0x0000300402047981 */ /* 0x001ea2000c1e1b00 */
[----:B------:R-:W-:Y:S01]  /*5b20*/  IMAD.MOV.U32 R0, RZ, RZ, 0xa ;  /* 0x0000000aff007424 */ /* 0x000fe200078e00ff */
[----:B--2---:R-:W-:-:S05]  /*5b30*/  IADD3 R4, P0, PT, R4, R33, RZ ;  /* 0x0000002104047210 */ /* 0x004fca0007f1e0ff */
[----:B------:R-:W-:Y:S01]  /*5b40*/  IMAD.X R5, R5, 0x1, R31, P0 ;  /* 0x0000000105057824 */ /* 0x000fe200000e061f */
[----:B------:R-:W-:-:S04]  /*5b50*/  ISETP.NE.AND P0, PT, R6, 0x2, PT ;  /* 0x000000020600780c */ /* 0x000fc80003f05270 */
[----:B------:R1:W-:Y:S09]  /*5b60*/  STG.E desc[UR4][R4.64+0x24], R29 ;  /* 0x0000241d04007986 */ /* 0x0003f2000c101904 */
[----:B------:R-:W-:Y:S05]  /*5b70*/  @!P0 BRA `(.L_x_209) ;  /* 0x0000000000148947 */ /* 0x000fea0003800000 */
[----:B------:R-:W1:Y:S01]  /*5b80*/  LDG.E.64 R2, desc[UR4][R2.64+0x30] ;  /* 0x0000300402027981 */ /* 0x000e62000c1e1b00 */
[----:B------:R-:W-:Y:S01]  /*5b90*/  HFMA2 R0, -RZ, RZ, 0, 6.55651092529296875e-07 ;  /* 0x0000000bff007431 */ /* 0x000fe200000001ff */
[----:B-1----:R-:W-:-:S05]  /*5ba0*/  IADD3 R4, P0, PT, R2, R33, RZ ;  /* 0x0000002102047210 */ /* 0x002fca0007f1e0ff */
[----:B------:R-:W-:-:S05]  /*5bb0*/  IMAD.X R5, R3, 0x1, R31, P0 ;  /* 0x0000000103057824 */ /* 0x000fca00000e061f */
[----:B------:R2:W-:Y:S03]  /*5bc0*/  STG.E desc[UR4][R4.64+0x28], R29 ;  /* 0x0000281d04007986 */ /* 0x0005e6000c101904 */
.L_x_209:
[----:B------:R-:W-:Y:S05]  /*5bd0*/  BSYNC.RECONVERGENT B1 ;  /* 0x0000000000017941 */ /* 0x000fea0003800200 */
.L_x_208:
[----:B------:R-:W-:Y:S01]  /*5be0*/  ISETP.GE.U32.AND P0, PT, R12, 0x4, PT ;  /* 0x000000040c00780c */ /* 0x000fe20003f06070 */
[----:B------:R-:W-:Y:S02]  /*5bf0*/  IMAD.MOV.U32 R32, RZ, RZ, R20 ;  /* 0x000000ffff207224 */ /* 0x000fe400078e0014 */
[----:B------:R-:W-:-:S10]  /*5c00*/  IMAD.MOV.U32 R33, RZ, RZ, R21 ;  /* 0x000000ffff217224 */ /* 0x000fd400078e0015 */
[----:B------:R-:W-:Y:S05]  /*5c10*/  @!P0 BRA `(.L_x_207) ;  /* 0x0000000000708947 */ /* 0x000fea0003800000 */
[----:B------:R-:W3:Y:S01]  /*5c20*/  LDC.64 R2, c[0x0][0x380] ;  /* 0x0000e000ff027b82 */ /* 0x000ee20000000a00 */
[----:B012---:R-:W-:Y:S01]  /*5c30*/  VIADD R5, R0, 0x3 ;  /* 0x0000000300057836 */ /* 0x007fe20000000000 */
[----:B------:R-:W-:Y:S04]  /*5c40*/  BSSY.RECONVERGENT B1, `(.L_x_210) ;  /* 0x0000017000017945 */ /* 0x000fe80003800200 */
[----:B------:R-:W-:Y:S01]  /*5c50*/  IADD3 R33, PT, PT, -R12, R5, R9 ;  /* 0x000000050c217210 */ /* 0x000fe20007ffe109 */
[----:B------:R-:W-:-:S07]  /*5c60*/  IMAD.IADD R12, R5, 0x1, -R12 ;  /* 0x00000001050c7824 */ /* 0x000fce00078e0a0c */
.L_x_211:
[----:B0--3--:R-:W2:Y:S01]  /*5c70*/  LDG.E.64 R4, desc[UR4][R2.64+0x30] ;  /* 0x0000300402047981 */ /* 0x009ea2000c1e1b00 */
[----:B------:R-:W-:Y:S01]  /*5c80*/  IADD3 R9, PT, PT, R33, -0x3, RZ ;  /* 0xfffffffd21097810 */ /* 0x000fe20007ffe0ff */
[----:B------:R-:W-:-:S04]  /*5c90*/  IMAD.MOV.U32 R35, RZ, RZ, -0x1 ;  /* 0xffffffffff237424 */ /* 0x000fc800078e00ff */
[----:B--2---:R-:W-:-:S05]  /*5ca0*/  IMAD.WIDE R4, R9, 0x4, R4 ;  /* 0x0000000409047825 */ /* 0x004fca00078e0204 */
[----:B------:R0:W-:Y:S04]  /*5cb0*/  STG.E desc[UR4][R4.64], R35 ;  /* 0x0000002304007986 */ /* 0x0001e8000c101904 */
[----:B------:R-:W2:Y:S01]  /*5cc0*/  LDG.E.64 R8, desc[UR4][R2.64+0x30] ;  /* 0x0000300402087981 */ /* 0x000ea2000c1e1b00 */
[----:B------:R-:W-:-:S04]  /*5cd0*/  VIADD R29, R33, 0xfffffffe ;  /* 0xfffffffe211d7836 */ /* 0x000fc80000000000 */
[----:B--2---:R-:W-:-:S05]  /*5ce0*/  IMAD.WIDE R8, R29, 0x4, R8 ;  /* 0x000000041d087825 */ /* 0x004fca00078e0208 */
[----:B------:R0:W-:Y:S04]  /*5cf0*/  STG.E desc[UR4][R8.64], R35 ;  /* 0x0000002308007986 */ /* 0x0001e8000c101904 */
[----:B------:R-:W2:Y:S01]  /*5d00*/  LDG.E.64 R28, desc[UR4][R2.64+0x30] ;  /* 0x00003004021c7981 */ /* 0x000ea2000c1e1b00 */
[----:B------:R-:W-:-:S04]  /*5d10*/  VIADD R31, R33, 0xffffffff ;  /* 0xffffffff211f7836 */ /* 0x000fc80000000000 */
[----:B--2---:R-:W-:-:S05]  /*5d20*/  IMAD.WIDE R28, R31, 0x4, R28 ;  /* 0x000000041f1c7825 */ /* 0x004fca00078e021c */
[----:B------:R0:W-:Y:S04]  /*5d30*/  STG.E desc[UR4][R28.64], R35 ;  /* 0x000000231c007986 */ /* 0x0001e8000c101904 */
[----:B------:R-:W2:Y:S01]  /*5d40*/  LDG.E.64 R30, desc[UR4][R2.64+0x30] ;  /* 0x00003004021e7981 */ /* 0x000ea2000c1e1b00 */
[----:B------:R-:W-:-:S05]  /*5d50*/  VIADD R12, R12, 0x4 ;  /* 0x000000040c0c7836 */ /* 0x000fca0000000000 */
[----:B------:R-:W-:Y:S01]  /*5d60*/  ISETP.NE.AND P0, PT, R12, 0xb, PT ;  /* 0x0000000b0c00780c */ /* 0x000fe20003f05270 */
[C---:B--2---:R-:W-:Y:S01]  /*5d70*/  IMAD.WIDE R30, R33.reuse, 0x4, R30 ;  /* 0x00000004211e7825 */ /* 0x044fe200078e021e */
[----:B------:R-:W-:-:S04]  /*5d80*/  IADD3 R33, PT, PT, R33, 0x4, RZ ;  /* 0x0000000421217810 */ /* 0x000fc80007ffe0ff */
[----:B------:R0:W-:Y:S07]  /*5d90*/  STG.E desc[UR4][R30.64], R35 ;  /* 0x000000231e007986 */ /* 0x0001ee000c101904 */
[----:B------:R-:W-:Y:S05]  /*5da0*/  @P0 BRA `(.L_x_211) ;  /* 0xfffffffc00b00947 */ /* 0x000fea000383ffff */
[----:B------:R-:W-:Y:S05]  /*5db0*/  BSYNC.RECONVERGENT B1 ;  /* 0x0000000000017941 */ /* 0x000fea0003800200 */
.L_x_210:
[----:B------:R-:W-:Y:S02]  /*5dc0*/  IMAD.MOV.U32 R32, RZ, RZ, R20 ;  /* 0x000000ffff207224 */ /* 0x000fe400078e0014 */
[----:B------:R-:W-:-:S07]  /*5dd0*/  IMAD.MOV.U32 R33, RZ, RZ, R21 ;  /* 0x000000ffff217224 */ /* 0x000fce00078e0015 */
.L_x_207:
[----:B------:R-:W-:Y:S05]  /*5de0*/  BSYNC.RECONVERGENT B0 ;  /* 0x0000000000007941 */ /* 0x000fea0003800200 */
.L_x_206:
[----:B------:R-:W-:Y:S01]  /*5df0*/  BSSY.RECONVERGENT B4, `(.L_x_212) ;  /* 0x000024d000047945 */ /* 0x000fe20003800200 */
.L_x_263:
[----:B------:R-:W-:Y:S01]  /*5e00*/  ISETP.NE.AND P0, PT, R10, RZ, PT ;  /* 0x000000ff0a00720c */ /* 0x000fe20003f05270 */
[----:B------:R-:W-:Y:S01]  /*5e10*/  BSSY.RECONVERGENT B3, `(.L_x_213) ;  /* 0x0000233000037945 */ /* 0x000fe20003800200 */
[----:B012---:R-:W-:-:S11]  /*5e20*/  IMAD.MOV.U32 R4, RZ, RZ, RZ ;  /* 0x000000ffff047224 */ /* 0x007fd600078e00ff */
[----:B-----5:R-:W-:Y:S05]  /*5e30*/  @!P0 BRA `(.L_x_214) ;  /* 0x0000002000c08947 */ /* 0x020fea0003800000 */
[----:B------:R-:W0:Y:S02]  /*5e40*/  LDC.64 R34, c[0x0][0x380] ;  /* 0x0000e000ff227b82 */ /* 0x000e240000000a00 */
[----:B0-----:R-:W5:Y:S01]  /*5e50*/  LDG.E.64 R34, desc[UR4][R34.64+0x18] ;  /* 0x0000180422227981 */ /* 0x001f62000c1e1b00 */
[----:B------:R-:W-:Y:S01]  /*5e60*/  ISETP.NE.AND P0, PT, R10, 0x1, PT ;  /* 0x000000010a00780c */ /* 0x000fe20003f05270 */
[----:B------:R-:W-:Y:S01]  /*5e70*/  BSSY.RECONVERGENT B2, `(.L_x_215) ;  /* 0x0000176000027945 */ /* 0x000fe20003800200 */
[----:B------:R-:W-:Y:S02]  /*5e80*/  HFMA2 R4, -RZ, RZ, 0, 0 ;  /* 0x00000000ff047431 */ /* 0x000fe400000001ff */
[----:B------:R-:W-:-:S09]  /*5e90*/  IMAD.MOV.U32 R3, RZ, RZ, RZ ;  /* 0x000000ffff037224 */ /* 0x000fd200078e00ff */
[----:B------:R-:W-:Y:S05]  /*5ea0*/  @!P0 BRA `(.L_x_216) ;  /* 0x0000001400c88947 */ /* 0x000fea0003800000 */
[----:B------:R-:W-:Y:S01]  /*5eb0*/  BSSY.RECONVERGENT B1, `(.L_x_217) ;  /* 0x0000170000017945 */ /* 0x000fe20003800200 */
[----:B------:R-:W-:Y:S02]  /*5ec0*/  IMAD.MOV.U32 R3, RZ, RZ, RZ ;  /* 0x000000ffff037224 */ /* 0x000fe400078e00ff */
[----:B------:R-:W-:-:S07]  /*5ed0*/  IMAD.MOV.U32 R4, RZ, RZ, RZ ;  /* 0x000000ffff047224 */ /* 0x000fce00078e00ff */
.L_x_248:
[----:B------:R-:W-:-:S05]  /*5ee0*/  IMAD.SHL.U32 R2, R3, 0x4, RZ ;  /* 0x0000000403027824 */ /* 0x000fca00078e00ff */
[C---:B------:R-:W-:Y:S02]  /*5ef0*/  ISETP.EQ.AND P0, PT, R2.reuse, RZ, PT ;  /* 0x000000ff0200720c */ /* 0x040fe40003f02270 */
[C---:B------:R-:W-:Y:S02]  /*5f00*/  ISETP.EQ.AND P1, PT, R2.reuse, 0x8, PT ;  /* 0x000000080200780c */ /* 0x040fe40003f22270 */
[C---:B------:R-:W-:Y:S02]  /*5f10*/  ISETP.EQ.AND P2, PT, R2.reuse, 0x10, PT ;  /* 0x000000100200780c */ /* 0x040fe40003f42270 */
[----:B------:R-:W-:-:S07]  /*5f20*/  ISETP.EQ.AND P3, PT, R2, 0x18, PT ;  /* 0x000000180200780c */ /* 0x000fce0003f62270 */
[----:B------:R-:W-:Y:S02]  /*5f30*/  @P0 MOV R5, R13 ;  /* 0x0000000d00050202 */ /* 0x000fe40000000f00 */
[----:B------:R-:W-:Y:S02]  /*5f40*/  @P1 IMAD.MOV.U32 R5, RZ, RZ, R16 ;  /* 0x000000ffff051224 */ /* 0x000fe400078e0010 */
[----:B------:R-:W-:Y:S02]  /*5f50*/  @P2 IMAD.MOV.U32 R5, RZ, RZ, R18 ;  /* 0x000000ffff052224 */ /* 0x000fe400078e0012 */
[----:B------:R-:W-:-:S04]  /*5f60*/  @P3 IMAD.MOV.U32 R5, RZ, RZ, R38 ;  /* 0x000000ffff053224 */ /* 0x000fc800078e0026 */
[----:B-----5:R-:W-:-:S06]  /*5f70*/  IMAD.WIDE R40, R5, 0x8, R34 ;  /* 0x0000000805287825 */ /* 0x020fcc00078e0222 */
[----:B------:R-:W2:Y:S01]  /*5f80*/  LDG.E.64 R40, desc[UR4][R40.64] ;  /* 0x0000000428287981 */ /* 0x000ea2000c1e1b00 */
[----:B------:R-:W-:Y:S01]  /*5f90*/  BSSY.RECONVERGENT B5, `(.L_x_218) ;  /* 0x00000a9000057945 */ /* 0x000fe20003800200 */
[----:B--2---:R-:W-:-:S14]  /*5fa0*/  DSETP.GT.AND P0, PT, R40, RZ, PT ;  /* 0x000000ff2800722a */ /* 0x004fdc0003f04000 */
[----:B------:R-:W-:Y:S05]  /*5fb0*/  @!P0 BRA `(.L_x_219) ;  /* 0x0000000800508947 */ /* 0x000fea0003800000 */
[----:B------:R-:W0:Y:S02]  /*5fc0*/  LDC.64 R42, c[0x0][0x380] ;  /* 0x0000e000ff2a7b82 */ /* 0x000e240000000a00 */
[----:B0-----:R-:W2:Y:S01]  /*5fd0*/  LDG.E.64 R36, desc[UR4][R42.64+0x20] ;  /* 0x000020042a247981 */ /* 0x001ea2000c1e1b00 */
[----:B------:R-:W-:Y:S01]  /*5fe0*/  IMAD R5, R5, 0x3, RZ ;  /* 0x0000000305057824 */ /* 0x000fe200078e02ff */
[----:B------:R-:W-:-:S06]  /*5ff0*/  DADD R30, R20, R40 ;  /* 0x00000000141e7229 */ /* 0x000fcc0000000028 */
[----:B------:R-:W0:Y:S01]  /*6000*/  MUFU.RCP64H R21, R31 ;  /* 0x0000001f00157308 */ /* 0x000e220000001800 */
[----:B------:R-:W-:-:S06]  /*6010*/  MOV R20, 0x1 ;  /* 0x0000000100147802 */ /* 0x000fcc0000000f00 */
[----:B0-----:R-:W-:Y:S01]  /*6020*/  DFMA R28, -R30, R20, 1 ;  /* 0x3ff000001e1c742b */ /* 0x001fe20000000114 */
[----:B--2---:R-:W-:-:S05]  /*6030*/  IMAD.WIDE R36, R5, 0x8, R36 ;  /* 0x0000000805247825 */ /* 0x004fca00078e0224 */
[----:B------:R-:W2:Y:S02]  /*6040*/  LDG.E.64 R8, desc[UR4][R36.64] ;  /* 0x0000000424087981 */ /* 0x000ea4000c1e1b00 */
[----:B------:R-:W-:Y:S01]  /*6050*/  DFMA R28, R28, R28, R28 ;  /* 0x0000001c1c1c722b */ /* 0x000fe2000000001c */
[----:B------:R-:W-:Y:S01]  /*6060*/  BSSY.RECONVERGENT B6, `(.L_x_220) ;  /* 0x0000013000067945 */ /* 0x000fe20003800200 */
[----:B------:R-:W-:-:S06]  /*6070*/  VIADD R11, R11, 0x1 ;  /* 0x000000010b0b7836 */ /* 0x000fcc0000000000 */
        /* <DEDUP_REMOVED lines=15> */
[----:B------:R-:W-:Y:S01]  /*6170*/  MOV R54, R28 ;  /* 0x0000001c00367202 */ /* 0x000fe20000000f00 */
[----:B------:R-:W-:-:S07]  /*6180*/  IMAD.MOV.U32 R55, RZ, RZ, R29 ;  /* 0x000000ffff377224 */ /* 0x000fce00078e001d */
.L_x_221:
[----:B------:R-:W-:Y:S05]  /*6190*/  BSYNC.RECONVERGENT B6 ;  /* 0x0000000000067941 */ /* 0x000fea0003800200 */
.L_x_220:
        /* <DEDUP_REMOVED lines=20> */
.L_x_223:
[----:B------:R-:W-:Y:S05]  /*62e0*/  BSYNC.RECONVERGENT B6 ;  /* 0x0000000000067941 */ /* 0x000fea0003800200 */
.L_x_222:
        /* <DEDUP_REMOVED lines=24> */
.L_x_225:
[----:B------:R-:W-:Y:S05]  /*6470*/  BSYNC.RECONVERGENT B6 ;  /* 0x0000000000067941 */ /* 0x000fea0003800200 */
.L_x_224:
        /* <DEDUP_REMOVED lines=20> */
.L_x_227:
[----:B------:R-:W-:Y:S05]  /*65c0*/  BSYNC.RECONVERGENT B6 ;  /* 0x0000000000067941 */ /* 0x000fea0003800200 */
.L_x_226:
        /* <DEDUP_REMOVED lines=24> */
.L_x_229:
[----:B------:R-:W-:Y:S05]  /*6750*/  BSYNC.RECONVERGENT B6 ;  /* 0x0000000000067941 */ /* 0x000fea0003800200 */
.L_x_228:
        /* <DEDUP_REMOVED lines=20> */
.L_x_231:
[----:B------:R-:W-:Y:S05]  /*68a0*/  BSYNC.RECONVERGENT B6 ;  /* 0x0000000000067941 */ /* 0x000fea0003800200 */
.L_x_230:
[----:B------:R-:W-:Y:S01]  /*68b0*/  DADD R26, R28, R36 ;  /* 0x000000001c1a7229 */ /* 0x000fe20000000024 */
[----:B------:R-:W-:Y:S02]  /*68c0*/  VIADD R4, R4, 0x1 ;  /* 0x0000000104047836 */ /* 0x000fe40000000000 */
[----:B------:R-:W-:Y:S02]  /*68d0*/  IMAD.MOV.U32 R32, RZ, RZ, R20 ;  /* 0x000000ffff207224 */ /* 0x000fe400078e0014 */
[----:B------:R-:W-:Y:S01]  /*68e0*/  IMAD.MOV.U32 R33, RZ, RZ, R21 ;  /* 0x000000ffff217224 */ /* 0x000fe200078e0015 */
[----:B------:R-:W-:Y:S06]  /*68f0*/  BRA `(.L_x_232) ;  /* 0x0000000000487947 */ /* 0x000fec0003800000 */
.L_x_219:
[----:B------:R-:W-:-:S05]  /*6900*/  IADD3 R0, PT, PT, -R4, R3, RZ ;  /* 0x0000000304007210 */ /* 0x000fca0007ffe1ff */
[----:B------:R-:W-:-:S05]  /*6910*/  IMAD.SHL.U32 R0, R0, 0x4, RZ ;  /* 0x0000000400007824 */ /* 0x000fca00078e00ff */
[C---:B------:R-:W-:Y:S02]  /*6920*/  ISETP.EQ.AND P6, PT, R0.reuse, RZ, PT ;  /* 0x000000ff0000720c */ /* 0x040fe40003fc2270 */
[C---:B------:R-:W-:Y:S02]  /*6930*/  ISETP.EQ.AND P5, PT, R0.reuse, 0x4, PT ;  /* 0x000000040000780c */ /* 0x040fe40003fa2270 */
[C---:B------:R-:W-:Y:S02]  /*6940*/  ISETP.EQ.AND P4, PT, R0.reuse, 0x8, PT ;  /* 0x000000080000780c */ /* 0x040fe40003f82270 */
[C---:B------:R-:W-:Y:S02]  /*6950*/  ISETP.EQ.AND P3, PT, R0.reuse, 0xc, PT ;  /* 0x0000000c0000780c */ /* 0x040fe40003f62270 */
[C---:B------:R-:W-:Y:S02]  /*6960*/  ISETP.EQ.AND P2, PT, R0.reuse, 0x10, PT ;  /* 0x000000100000780c */ /* 0x040fe40003f42270 */
[----:B------:R-:W-:-:S02]  /*6970*/  ISETP.EQ.AND P1, PT, R0, 0x14, PT ;  /* 0x000000140000780c */ /* 0x000fc40003f22270 */
[C---:B------:R-:W-:Y:S01]  /*6980*/  ISETP.EQ.AND P0, PT, R0.reuse, 0x18, PT ;  /* 0x000000180000780c */ /* 0x040fe20003f02270 */
[--C-:B------:R-:W-:Y:S01]  /*6990*/  @P6 IMAD.MOV.U32 R13, RZ, RZ, R5.reuse ;  /* 0x000000ffff0d6224 */ /* 0x100fe200078e0005 */
[----:B------:R-:W-:Y:S01]  /*69a0*/  ISETP.EQ.AND P6, PT, R0, 0x1c, PT ;  /* 0x0000001c0000780c */ /* 0x000fe20003fc2270 */
[--C-:B------:R-:W-:Y:S02]  /*69b0*/  @P5 IMAD.MOV.U32 R15, RZ, RZ, R5.reuse ;  /* 0x000000ffff0f5224 */ /* 0x100fe400078e0005 */
[----:B------:R-:W-:Y:S02]  /*69c0*/  @P4 MOV R16, R5 ;  /* 0x0000000500104202 */ /* 0x000fe40000000f00 */
[--C-:B------:R-:W-:Y:S02]  /*69d0*/  @P3 IMAD.MOV.U32 R17, RZ, RZ, R5.reuse ;  /* 0x000000ffff113224 */ /* 0x100fe400078e0005 */
[--C-:B------:R-:W-:Y:S02]  /*69e0*/  @P2 IMAD.MOV.U32 R18, RZ, RZ, R5.reuse ;  /* 0x000000ffff122224 */ /* 0x100fe400078e0005 */
[----:B------:R-:W-:-:S02]  /*69f0*/  @P1 IMAD.MOV.U32 R19, RZ, RZ, R5 ;  /* 0x000000ffff131224 */ /* 0x000fc400078e0005 */
[----:B------:R-:W-:Y:S02]  /*6a00*/  @P0 MOV R38, R5 ;  /* 0x0000000500260202 */ /* 0x000fe40000000f00 */
[----:B------:R-:W-:-:S07]  /*6a10*/  @P6 IMAD.MOV.U32 R39, RZ, RZ, R5 ;  /* 0x000000ffff276224 */ /* 0x000fce00078e0005 */
.L_x_232:
[----:B------:R-:W-:Y:S05]  /*6a20*/  BSYNC.RECONVERGENT B5 ;  /* 0x0000000000057941 */ /* 0x000fea0003800200 */
.L_x_218:
[C---:B------:R-:W-:Y:S02]  /*6a30*/  ISETP.EQ.AND P0, PT, R2.reuse, RZ, PT ;  /* 0x000000ff0200720c */ /* 0x040fe40003f02270 */
[C---:B------:R-:W-:Y:S02]  /*6a40*/  ISETP.EQ.AND P1, PT, R2.reuse, 0x8, PT ;  /* 0x000000080200780c */ /* 0x040fe40003f22270 */
[C---:B------:R-:W-:Y:S02]  /*6a50*/  ISETP.EQ.AND P2, PT, R2.reuse, 0x10, PT ;  /* 0x000000100200780c */ /* 0x040fe40003f42270 */
[----:B------:R-:W-:-:S07]  /*6a60*/  ISETP.EQ.AND P3, PT, R2, 0x18, PT ;  /* 0x000000180200780c */ /* 0x000fce0003f62270 */
[----:B------:R-:W-:Y:S02]  /*6a70*/  @P0 IMAD.MOV.U32 R5, RZ, RZ, R15 ;  /* 0x000000ffff050224 */ /* 0x000fe400078e000f */
[----:B------:R-:W-:Y:S02]  /*6a80*/  @P1 IMAD.MOV.U32 R5, RZ, RZ, R17 ;  /* 0x000000ffff051224 */ /* 0x000fe400078e0011 */
[----:B------:R-:W-:Y:S02]  /*6a90*/  @P2 MOV R5, R19 ;  /* 0x0000001300052202 */ /* 0x000fe40000000f00 */
[----:B------:R-:W-:-:S04]  /*6aa0*/  @P3 IMAD.MOV.U32 R5, RZ, RZ, R39 ;  /* 0x000000ffff053224 */ /* 0x000fc800078e0027 */
[----:B------:R-:W-:-:S06]  /*6ab0*/  IMAD.WIDE R40, R5, 0x8, R34 ;  /* 0x0000000805287825 */ /* 0x000fcc00078e0222 */
[----:B------:R-:W2:Y:S01]  /*6ac0*/  LDG.E.64 R40, desc[UR4][R40.64] ;  /* 0x0000000428287981 */ /* 0x000ea2000c1e1b00 */
[----:B------:R-:W-:Y:S01]  /*6ad0*/  BSSY.RECONVERGENT B5, `(.L_x_233) ;  /* 0x00000a9000057945 */ /* 0x000fe20003800200 */
[----:B--2---:R-:W-:-:S14]  /*6ae0*/  DSETP.GT.AND P0, PT, R40, RZ, PT ;  /* 0x000000ff2800722a */ /* 0x004fdc0003f04000 */
[----:B------:R-:W-:Y:S05]  /*6af0*/  @P0 BRA `(.L_x_234) ;  /* 0x00000000004c0947 */ /* 0x000fea0003800000 */
[----:B------:R-:W-:-:S04]  /*6b00*/  IMAD.IADD R0, R3, 0x1, -R4 ;  /* 0x0000000103007824 */ /* 0x000fc800078e0a04 */
[----:B------:R-:W-:-:S05]  /*6b10*/  IMAD.SHL.U32 R0, R0, 0x4, RZ ;  /* 0x0000000400007824 */ /* 0x000fca00078e00ff */
[C---:B------:R-:W-:Y:S02]  /*6b20*/  ISETP.EQ.AND P6, PT, R0.reuse, -0x4, PT ;  /* 0xfffffffc0000780c */ /* 0x040fe40003fc2270 */
[C---:B------:R-:W-:Y:S02]  /*6b30*/  ISETP.EQ.AND P5, PT, R0.reuse, RZ, PT ;  /* 0x000000ff0000720c */ /* 0x040fe40003fa2270 */
[C---:B------:R-:W-:Y:S02]  /*6b40*/  ISETP.EQ.AND P4, PT, R0.reuse, 0x4, PT ;  /* 0x000000040000780c */ /* 0x040fe40003f82270 */
[C---:B------:R-:W-:Y:S02]  /*6b50*/  ISETP.EQ.AND P3, PT, R0.reuse, 0x8, PT ;  /* 0x000000080000780c */ /* 0x040fe40003f62270 */
[C---:B------:R-:W-:Y:S02]  /*6b60*/  ISETP.EQ.AND P2, PT, R0.reuse, 0xc, PT ;  /* 0x0000000c0000780c */ /* 0x040fe40003f42270 */
[----:B------:R-:W-:-:S02]  /*6b70*/  ISETP.EQ.AND P1, PT, R0, 0x10, PT ;  /* 0x000000100000780c */ /* 0x000fc40003f22270 */
[C---:B------:R-:W-:Y:S02]  /*6b80*/  ISETP.EQ.AND P0, PT, R0.reuse, 0x14, PT ;  /* 0x000000140000780c */ /* 0x040fe40003f02270 */
[-C--:B------:R-:W-:Y:S01]  /*6b90*/  @P6 MOV R13, R5.reuse ;  /* 0x00000005000d6202 */ /* 0x080fe20000000f00 */
[--C-:B------:R-:W-:Y:S01]  /*6ba0*/  @P5 IMAD.MOV.U32 R15, RZ, RZ, R5.reuse ;  /* 0x000000ffff0f5224 */ /* 0x100fe200078e0005 */
[----:B------:R-:W-:Y:S01]  /*6bb0*/  ISETP.EQ.AND P6, PT, R0, 0x18, PT ;  /* 0x000000180000780c */ /* 0x000fe20003fc2270 */
[--C-:B------:R-:W-:Y:S02]  /*6bc0*/  @P4 IMAD.MOV.U32 R16, RZ, RZ, R5.reuse ;  /* 0x000000ffff104224 */ /* 0x100fe400078e0005 */
[--C-:B------:R-:W-:Y:S02]  /*6bd0*/  @P3 IMAD.MOV.U32 R17, RZ, RZ, R5.reuse ;  /* 0x000000ffff113224 */ /* 0x100fe400078e0005 */
[----:B------:R-:W-:Y:S02]  /*6be0*/  @P2 MOV R18, R5 ;  /* 0x0000000500122202 */ /* 0x000fe40000000f00 */
[----:B------:R-:W-:-:S02]  /*6bf0*/  @P1 IMAD.MOV.U32 R19, RZ, RZ, R5 ;  /* 0x000000ffff131224 */ /* 0x000fc400078e0005 */
[----:B------:R-:W-:-:S04]  /*6c00*/  @P0 IMAD.MOV.U32 R38, RZ, RZ, R5 ;  /* 0x000000ffff260224 */ /* 0x000fc800078e0005 */
[----:B------:R-:W-:Y:S01]  /*6c10*/  @P6 IMAD.MOV.U32 R39, RZ, RZ, R5 ;  /* 0x000000ffff276224 */ /* 0x000fe200078e0005 */
[----:B------:R-:W-:Y:S06]  /*6c20*/  BRA `(.L_x_235) ;  /* 0x00000008004c7947 */ /* 0x000fec0003800000 */
.L_x_234:
        /* <DEDUP_REMOVED lines=29> */
.L_x_237:
[----:B------:R-:W-:Y:S05]  /*6e00*/  BSYNC.RECONVERGENT B6 ;  /* 0x0000000000067941 */ /* 0x000fea0003800200 */
.L_x_236:
        /* <DEDUP_REMOVED lines=20> */
.L_x_239:
[----:B------:R-:W-:Y:S05]  /*6f50*/  BSYNC.RECONVERGENT B6 ;  /* 0x0000000000067941 */ /* 0x000fea0003800200 */
.L_x_238:
        /* <DEDUP_REMOVED lines=24> */
.L_x_241:
[----:B------:R-:W-:Y:S05]  /*70e0*/  BSYNC.RECONVERGENT B6 ;  /* 0x0000000000067941 */ /* 0x000fea0003800200 */
.L_x_240:
        /* <DEDUP_REMOVED lines=20> */
.L_x_243:
[----:B------:R-:W-:Y:S05]  /*7230*/  BSYNC.RECONVERGENT B6 ;  /* 0x0000000000067941 */ /* 0x000fea0003800200 */
.L_x_242:
        /* <DEDUP_REMOVED lines=24> */
.L_x_245:
[----:B------:R-:W-:Y:S05]  /*73c0*/  BSYNC.RECONVERGENT B6 ;  /* 0x0000000000067941 */ /* 0x000fea0003800200 */
.L_x_244:
        /* <DEDUP_REMOVED lines=20> */
.L_x_247:
[----:B------:R-:W-:Y:S05]  /*7510*/  BSYNC.RECONVERGENT B6 ;  /* 0x0000000000067941 */ /* 0x000fea0003800200 */
.L_x_246:
[----:B------:R-:W-:Y:S01]  /*7520*/  DADD R26, R28, R36 ;  /* 0x000000001c1a7229 */ /* 0x000fe20000000024 */
[----:B------:R-:W-:Y:S02]  /*7530*/  VIADD R4, R4, 0x1 ;  /* 0x0000000104047836 */ /* 0x000fe40000000000 */
[----:B------:R-:W-:Y:S02]  /*7540*/  IMAD.MOV.U32 R32, RZ, RZ, R20 ;  /* 0x000000ffff207224 */ /* 0x000fe400078e0014 */
[----:B------:R-:W-:-:S07]  /*7550*/  IMAD.MOV.U32 R33, RZ, RZ, R21 ;  /* 0x000000ffff217224 */ /* 0x000fce00078e0015 */
.L_x_235:
[----:B------:R-:W-:Y:S05]  /*7560*/  BSYNC.RECONVERGENT B5 ;  /* 0x0000000000057941 */ /* 0x000fea0003800200 */
.L_x_233:
[----:B------:R-:W-:Y:S02]  /*7570*/  IADD3 R3, PT, PT, R3, 0x2, RZ ;  /* 0x0000000203037810 */ /* 0x000fe40007ffe0ff */
[----:B------:R-:W-:-:S04]  /*7580*/  LOP3.LUT R0, R10, 0x7ffffffe, RZ, 0xc0, !PT ;  /* 0x7ffffffe0a007812 */ /* 0x000fc800078ec0ff */
[----:B------:R-:W-:-:S13]  /*7590*/  ISETP.NE.AND P0, PT, R3, R0, PT ;  /* 0x000000000300720c */ /* 0x000fda0003f05270 */
[----:B------:R-:W-:Y:S05]  /*75a0*/  @P0 BRA `(.L_x_248) ;  /* 0xffffffe8004c0947 */ /* 0x000fea000383ffff */
[----:B------:R-:W-:Y:S05]  /*75b0*/  BSYNC.RECONVERGENT B1 ;  /* 0x0000000000017941 */ /* 0x000fea0003800200 */
.L_x_217:
[----:B------:R-:W-:-:S07]  /*75c0*/  IMAD.MOV.U32 R3, RZ, RZ, R0 ;  /* 0x000000ffff037224 */ /* 0x000fce00078e0000 */
.L_x_216:
[----:B------:R-:W-:Y:S05]  /*75d0*/  BSYNC.RECONVERGENT B2 ;  /* 0x0000000000027941 */ /* 0x000fea0003800200 */
.L_x_215:
[----:B------:R-:W-:-:S04]  /*75e0*/  LOP3.LUT R0, R10, 0x1, RZ, 0xc0, !PT ;  /* 0x000000010a007812 */ /* 0x000fc800078ec0ff */
[----:B------:R-:W-:-:S13]  /*75f0*/  ISETP.NE.U32.AND P0, PT, R0, 0x1, PT ;  /* 0x000000010000780c */ /* 0x000fda0003f05070 */
[----:B------:R-:W-:Y:S05]  /*7600*/  @P0 BRA `(.L_x_214) ;  /* 0x0000000800cc0947 */ /* 0x000fea0003800000 */
[----:B------:R-:W-:-:S05]  /*7610*/  IMAD.SHL.U32 R0, R3, 0x4, RZ ;  /* 0x0000000403007824 */ /* 0x000fca00078e00ff */
[C---:B------:R-:W-:Y:S02]  /*7620*/  ISETP.EQ.AND P0, PT, R0.reuse, RZ, PT ;  /* 0x000000ff0000720c */ /* 0x040fe40003f02270 */
[C---:B------:R-:W-:Y:S02]  /*7630*/  ISETP.EQ.AND P1, PT, R0.reuse, 0x8, PT ;  /* 0x000000080000780c */ /* 0x040fe40003f22270 */
[C---:B------:R-:W-:Y:S02]  /*7640*/  ISETP.EQ.AND P2, PT, R0.reuse, 0x10, PT ;  /* 0x000000100000780c */ /* 0x040fe40003f42270 */
[----:B------:R-:W-:-:S07]  /*7650*/  ISETP.EQ.AND P3, PT, R0, 0x18, PT ;  /* 0x000000180000780c */ /* 0x000fce0003f62270 */
[----:B------:R-:W-:Y:S02]  /*7660*/  @P0 IMAD.MOV.U32 R5, RZ, RZ, R13 ;  /* 0x000000ffff050224 */ /* 0x000fe400078e000d */
[----:B------:R-:W-:Y:S02]  /*7670*/  @P1 MOV R5, R16 ;  /* 0x0000001000051202 */ /* 0x000fe40000000f00 */
[----:B------:R-:W-:Y:S02]  /*7680*/  @P2 IMAD.MOV.U32 R5, RZ, RZ, R18 ;  /* 0x000000ffff052224 */ /* 0x000fe400078e0012 */
[----:B------:R-:W-:-:S04]  /*7690*/  @P3 IMAD.MOV.U32 R5, RZ, RZ, R38 ;  /* 0x000000ffff053224 */ /* 0x000fc800078e0026 */
[----:B-----5:R-:W-:-:S06]  /*76a0*/  IMAD.WIDE R34, R5, 0x8, R34 ;  /* 0x0000000805227825 */ /* 0x020fcc00078e0222 */
[----:B------:R-:W2:Y:S02]  /*76b0*/  LDG.E.64 R34, desc[UR4][R34.64] ;  /* 0x0000000422227981 */ /* 0x000ea4000c1e1b00 */
[----:B--2---:R-:W-:-:S14]  /*76c0*/  DSETP.GT.AND P0, PT, R34, RZ, PT ;  /* 0x000000ff2200722a */ /* 0x004fdc0003f04000 */
[----:B------:R-:W-:Y:S05]  /*76d0*/  @P0 BRA `(.L_x_249) ;  /* 0x00000000004c0947 */ /* 0x000fea0003800000 */
[----:B------:R-:W-:-:S05]  /*76e0*/  IMAD.IADD R3, R3, 0x1, -R4 ;  /* 0x0000000103037824 */ /* 0x000fca00078e0a04 */
[----:B------:R-:W-:-:S04]  /*76f0*/  SHF.L.U32 R3, R3, 0x2, RZ ;  /* 0x0000000203037819 */ /* 0x000fc800000006ff */
        /* <DEDUP_REMOVED lines=10> */
[--C-:B------:R-:W-:Y:S02]  /*77a0*/  @P4 IMAD.MOV.U32 R16, RZ, RZ, R5.reuse ;  /* 0x000000ffff104224 */ /* 0x100fe400078e0005 */
[----:B------:R-:W-:Y:S02]  /*77b0*/  @P3 MOV R17, R5 ;  /* 0x0000000500113202 */ /* 0x000fe40000000f00 */
[--C-:B------:R-:W-:Y:S02]  /*77c0*/  @P2 IMAD.MOV.U32 R18, RZ, RZ, R5.reuse ;  /* 0x000000ffff122224 */ /* 0x100fe400078e0005 */
[----:B------:R-:W-:-:S02]  /*77d0*/  @P1 IMAD.MOV.U32 R19, RZ, RZ, R5 ;  /* 0x000000ffff131224 */ /* 0x000fc400078e0005 */
[----:B------:R-:W-:Y:S02]  /*77e0*/  @P0 IMAD.MOV.U32 R38, RZ, RZ, R5 ;  /* 0x000000ffff260224 */ /* 0x000fe400078e0005 */
[----:B------:R-:W-:Y:S01]  /*77f0*/  @P6 MOV R39, R5 ;  /* 0x0000000500276202 */ /* 0x000fe20000000f00 */
[----:B------:R-:W-:Y:S06]  /*7800*/  BRA `(.L_x_214) ;  /* 0x00000008004c7947 */ /* 0x000fec0003800000 */
.L_x_249:
[----:B------:R-:W0:Y:S02]  /*7810*/  LDC.64 R28, c[0x0][0x380] ;  /* 0x0000e000ff1c7b82 */ /* 0x000e240000000a00 */
[----:B0-----:R-:W2:Y:S01]  /*7820*/  LDG.E.64 R2, desc[UR4][R28.64+0x20] ;  /* 0x000020041c027981 */ /* 0x001ea2000c1e1b00 */
[----:B------:R-:W-:Y:S01]  /*7830*/  IMAD R5, R5, 0x3, RZ ;  /* 0x0000000305057824 */ /* 0x000fe200078e02ff */
[----:B------:R-:W-:-:S06]  /*7840*/  DADD R30, R20, R34 ;  /* 0x00000000141e7229 */ /* 0x000fcc0000000022 */
[----:B------:R-:W0:Y:S01]  /*7850*/  MUFU.RCP64H R9, R31 ;  /* 0x0000001f00097308 */ /* 0x000e220000001800 */
[----:B------:R-:W-:-:S06]  /*7860*/  IMAD.MOV.U32 R8, RZ, RZ, 0x1 ;  /* 0x00000001ff087424 */ /* 0x000fcc00078e00ff */
        /* <DEDUP_REMOVED lines=14> */
[----:B------:R-:W-:Y:S01]  /*7950*/  IMAD.MOV.U32 R20, RZ, RZ, R30 ;  /* 0x000000ffff147224 */ /* 0x000fe200078e001e */
[----:B------:R-:W-:-:S08]  /*7960*/  MOV R21, R31 ;  /* 0x0000001f00157202 */ /* 0x000fd00000000f00 */
[----:B------:R-:W-:-:S05]  /*7970*/  FFMA R0, RZ, R31, R41 ;  /* 0x0000001fff007223 */ /* 0x000fca0000000029 */
[----:B------:R-:W-:-:S13]  /*7980*/  FSETP.GT.AND P0, PT, |R0|, 1.469367938527859385e-39, PT ;  /* 0x001000000000780b */ /* 0x000fda0003f04200 */
[----:B------:R-:W-:Y:S05]  /*7990*/  @P0 BRA P1, `(.L_x_251) ;  /* 0x0000000000100947 */ /* 0x000fea0000800000 */
[----:B------:R-:W-:-:S07]  /*79a0*/  MOV R8, 0x79c0 ;  /* 0x000079c000087802 */ /* 0x000fce0000000f00 */
[----:B------:R-:W-:Y:S05]  /*79b0*/  CALL.REL.NOINC `($__internal_2_$__cuda_sm20_div_rn_f64_full) ;  /* 0x0000000800687944 */ /* 0x000fea0003c00000 */
[----:B------:R-:W-:Y:S02]  /*79c0*/  IMAD.MOV.U32 R40, RZ, RZ, R28 ;  /* 0x000000ffff287224 */ /* 0x000fe400078e001c */
[----:B------:R-:W-:-:S07]  /*79d0*/  IMAD.MOV.U32 R41, RZ, RZ, R29 ;  /* 0x000000ffff297224 */ /* 0x000fce00078e001d */
.L_x_251:
[----:B------:R-:W-:Y:S05]  /*79e0*/  BSYNC.RECONVERGENT B1 ;  /* 0x0000000000017941 */ /* 0x000fea0003800200 */
.L_x_250:
        /* <DEDUP_REMOVED lines=20> */
.L_x_253:
[----:B------:R-:W-:Y:S05]  /*7b30*/  BSYNC.RECONVERGENT B1 ;  /* 0x0000000000017941 */ /* 0x000fea0003800200 */
.L_x_252:
        /* <DEDUP_REMOVED lines=24> */
.L_x_255:
[----:B------:R-:W-:Y:S05]  /*7cc0*/  BSYNC.RECONVERGENT B1 ;  /* 0x0000000000017941 */ /* 0x000fea0003800200 */
.L_x_254:
        /* <DEDUP_REMOVED lines=20> */
.L_x_257:
[----:B------:R-:W-:Y:S05]  /*7e10*/  BSYNC.RECONVERGENT B1 ;  /* 0x0000000000017941 */ /* 0x000fea0003800200 */
.L_x_256:
        /* <DEDUP_REMOVED lines=24> */
.L_x_259:
[----:B------:R-:W-:Y:S05]  /*7fa0*/  BSYNC.RECONVERGENT B1 ;  /* 0x0000000000017941 */ /* 0x000fea0003800200 */
.L_x_258:
        /* <DEDUP_REMOVED lines=20> */
.L_x_261:
[----:B------:R-:W-:Y:S05]  /*80f0*/  BSYNC.RECONVERGENT B1 ;  /* 0x0000000000017941 */ /* 0x000fea0003800200 */
.L_x_260:
[----:B------:R-:W-:Y:S01]  /*8100*/  DADD R26, R28, R2 ;  /* 0x000000001c1a7229 */ /* 0x000fe20000000002 */
[----:B------:R-:W-:Y:S01]  /*8110*/  VIADD R4, R4, 0x1 ;  /* 0x0000000104047836 */ /* 0x000fe20000000000 */
[----:B------:R-:W-:Y:S01]  /*8120*/  MOV R33, R21 ;  /* 0x0000001500217202 */ /* 0x000fe20000000f00 */
[----:B------:R-:W-:-:S08]  /*8130*/  IMAD.MOV.U32 R32, RZ, RZ, R20 ;  /* 0x000000ffff207224 */ /* 0x000fd000078e0014 */
.L_x_214:
[----:B------:R-:W-:Y:S05]  /*8140*/  BSYNC.RECONVERGENT B3 ;  /* 0x0000000000037941 */ /* 0x000fea0003800200 */
.L_x_213:
[----:B------:R-:W-:-:S05]  /*8150*/  IMAD.IADD R10, R10, 0x1, -R4 ;  /* 0x000000010a0a7824 */ /* 0x000fca00078e0a04 */
[----:B------:R-:W-:-:S13]  /*8160*/  ISETP.NE.AND P0, PT, R10, RZ, PT ;  /* 0x000000ff0a00720c */ /* 0x000fda0003f05270 */
[----:B------:R-:W-:Y:S05]  /*8170*/  @!P0 BRA `(.L_x_262) ;  /* 0x00000000000c8947 */ /* 0x000fea0003800000 */
[----:B------:R-:W-:-:S13]  /*8180*/  ISETP.GT.AND P0, PT, R10, RZ, PT ;  /* 0x000000ff0a00720c */ /* 0x000fda0003f04270 */
[----:B------:R-:W-:Y:S05]  /*8190*/  @P0 BRA `(.L_x_263) ;  /* 0xffffffdc00180947 */ /* 0x000fea000383ffff */
[----:B------:R-:W-:Y:S05]  /*81a0*/  BRA `(.L_x_264) ;  /* 0x0000000000447947 */ /* 0x000fea0003800000 */
.L_x_262:
[----:B------:R-:W0:Y:S02]  /*81b0*/  LDC.64 R20, c[0x0][0x380] ;  /* 0x0000e000ff147b82 */ /* 0x000e240000000a00 */
[----:B0-----:R-:W2:Y:S01]  /*81c0*/  LDG.E.64 R2, desc[UR4][R20.64+0x20] ;  /* 0x0000200414027981 */ /* 0x001ea2000c1e1b00 */
[----:B------:R-:W-:-:S04]  /*81d0*/  IMAD R5, R7, 0x3, RZ ;  /* 0x0000000307057824 */ /* 0x000fc800078e02ff */
[----:B--2---:R-:W-:-:S05]  /*81e0*/  IMAD.WIDE R2, R5, 0x8, R2 ;  /* 0x0000000805027825 */ /* 0x004fca00078e0202 */
[----:B------:R0:W-:Y:S04]  /*81f0*/  STG.E.64 desc[UR4][R2.64], R22 ;  /* 0x0000001602007986 */ /* 0x0001e8000c101b04 */
[----:B------:R0:W-:Y:S04]  /*8200*/  STG.E.64 desc[UR4][R2.64+0x8], R24 ;  /* 0x0000081802007986 */ /* 0x0001e8000c101b04 */
[----:B------:R0:W-:Y:S04]  /*8210*/  STG.E.64 desc[UR4][R2.64+0x10], R26 ;  /* 0x0000101a02007986 */ /* 0x0001e8000c101b04 */
[----:B------:R-:W2:Y:S02]  /*8220*/  LDG.E.64 R4, desc[UR4][R20.64+0x10] ;  /* 0x0000100414047981 */ /* 0x000ea4000c1e1b00 */
[----:B--2---:R-:W-:-:S05]  /*8230*/  IMAD.WIDE R4, R7, 0x4, R4 ;  /* 0x0000000407047825 */ /* 0x004fca00078e0204 */
[----:B------:R0:W-:Y:S04]  /*8240*/  STG.E desc[UR4][R4.64], R11 ;  /* 0x0000000b04007986 */ /* 0x0001e8000c101904 */
[----:B------:R-:W2:Y:S02]  /*8250*/  LDG.E.64 R8, desc[UR4][R20.64+0x18] ;  /* 0x0000180414087981 */ /* 0x000ea4000c1e1b00 */
[----:B--2---:R-:W-:-:S05]  /*8260*/  IMAD.WIDE R8, R7, 0x8, R8 ;  /* 0x0000000807087825 */ /* 0x004fca00078e0208 */
[----:B------:R0:W-:Y:S01]  /*8270*/  STG.E.64 desc[UR4][R8.64], R32 ;  /* 0x0000002008007986 */ /* 0x0001e2000c101b04 */
[----:B------:R-:W-:Y:S06]  /*8280*/  MEMBAR.SC.GPU ;  /* 0x0000000000007992 */ /* 0x000fec0000002000 */
[----:B------:R-:W-:-:S00]  /*8290*/  ERRBAR ;  /* 0x00000000000079ab */ /* 0x000fc00000000000 */
[----:B------:R-:W-:Y:S06]  /*82a0*/  CGAERRBAR ;  /* 0x00000000000075ab */ /* 0x000fec0000000000 */
[----:B------:R-:W-:Y:S01]  /*82b0*/  CCTL.IVALL ;  /* 0x00000000ff00798f */ /* 0x000fe20002000000 */
.L_x_264:
[----:B------:R-:W-:Y:S05]  /*82c0*/  BSYNC.RECONVERGENT B4 ;  /* 0x0000000000047941 */ /* 0x000fea0003800200 */
.L_x_212:
[----:B0-----:R-:W0:Y:S02]  /*82d0*/  LDC.64 R2, c[0x0][0x380] ;  /* 0x0000e000ff027b82 */ /* 0x001e240000000a00 */
[----:B0-----:R-:W2:Y:S01]  /*82e0*/  LDG.E R2, desc[UR4][R2.64+0x4] ;  /* 0x0000040402027981 */ /* 0x001ea2000c1e1900 */
[----:B------:R-:W0:Y:S01]  /*82f0*/  LDCU UR6, c[0x0][0x370] ;  /* 0x00006e00ff0677ac */ /* 0x000e220008000800 */
[----:B------:R-:W1:Y:S01]  /*8300*/  LDCU UR7, c[0x0][0x360] ;  /* 0x00006c00ff0777ac */ /* 0x000e620008000800 */
[----:B0-----:R-:W-:-:S04]  /*8310*/  IMAD R0, RZ, RZ, -UR6 ;  /* 0x80000006ff007e24 */ /* 0x001fc8000f8e02ff */
[----:B-1----:R-:W-:-:S05]  /*8320*/  IMAD R7, R0, UR7, R7 ;  /* 0x0000000700077c24 */ /* 0x002fca000f8e0207 */
[----:B--2---:R-:W-:-:S13]  /*8330*/  ISETP.GE.AND P0, PT, R7, R2, PT ;  /* 0x000000020700720c */ /* 0x004fda0003f06270 */
[----:B------:R-:W-:Y:S05]  /*8340*/  @P0 BRA `(.L_x_265) ;  /* 0xffffff7c005c0947 */ /* 0x000fea000383ffff */
[----:B------:R-:W-:Y:S05]  /*8350*/  EXIT ;  /* 0x000000000000794d */ /* 0x000fea0003800000 */
        .weak           $__internal_2_$__cuda_sm20_div_rn_f64_full
        .type           $__internal_2_$__cuda_sm20_div_rn_f64_full,@function
        .size           $__internal_2_$__cuda_sm20_div_rn_f64_full,(.L_x_308 - $__internal_2_$__cuda_sm20_div_rn_f64_full)
$__internal_2_$__cuda_sm20_div_rn_f64_full:
[C---:B------:R-:W-:Y:S01]  /*8360*/  FSETP.GEU.AND P0, PT, |R31|.reuse, 1.469367938527859385e-39, PT ;  /* 0x001000001f00780b */ /* 0x040fe20003f0e200 */
[----:B------:R-:W-:Y:S01]  /*8370*/  IMAD.MOV.U32 R49, RZ, RZ, R43 ;  /* 0x000000ffff317224 */ /* 0x000fe200078e002b */
[----:B------:R-:W-:Y:S01]  /*8380*/  LOP3.LUT R28, R31, 0x800fffff, RZ, 0xc0, !PT ;  /* 0x800fffff1f1c7812 */ /* 0x000fe200078ec0ff */
[----:B------:R-:W-:Y:S01]  /*8390*/  IMAD.MOV.U32 R46, RZ, RZ, 0x1 ;  /* 0x00000001ff2e7424 */ /* 0x000fe200078e00ff */
[----:B------:R-:W-:Y:S01]  /*83a0*/  MOV R48, R42 ;  /* 0x0000002a00307202 */ /* 0x000fe20000000f00 */
[----:B------:R-:W-:Y:S01]  /*83b0*/  IMAD.MOV.U32 R6, RZ, RZ, 0x1ca00000 ;  /* 0x1ca00000ff067424 */ /* 0x000fe200078e00ff */
[----:B------:R-:W-:Y:S01]  /*83c0*/  LOP3.LUT R29, R28, 0x3ff00000, RZ, 0xfc, !PT ;  /* 0x3ff000001c1d7812 */ /* 0x000fe200078efcff */
[----:B------:R-:W-:Y:S01]  /*83d0*/  IMAD.MOV.U32 R28, RZ, RZ, R30 ;  /* 0x000000ffff1c7224 */ /* 0x000fe200078e001e */
[C---:B------:R-:W-:Y:S01]  /*83e0*/  FSETP.GEU.AND P2, PT, |R49|.reuse, 1.469367938527859385e-39, PT ;  /* 0x001000003100780b */ /* 0x040fe20003f4e200 */
[----:B------:R-:W-:Y:S01]  /*83f0*/  BSSY.RECONVERGENT B0, `(.L_x_266) ;  /* 0x0000055000007945 */ /* 0x000fe20003800200 */
[----:B------:R-:W-:-:S02]  /*8400*/  LOP3.LUT R42, R49, 0x7ff00000, RZ, 0xc0, !PT ;  /* 0x7ff00000312a7812 */ /* 0x000fc400078ec0ff */
[----:B------:R-:W-:Y:S01]  /*8410*/  LOP3.LUT R43, R31, 0x7ff00000, RZ, 0xc0, !PT ;  /* 0x7ff000001f2b7812 */ /* 0x000fe200078ec0ff */
[----:B------:R-:W-:-:S03]  /*8420*/  @!P0 DMUL R28, R30, 8.98846567431157953865e+307 ;  /* 0x7fe000001e1c8828 */ /* 0x000fc60000000000 */
[----:B------:R-:W-:-:S03]  /*8430*/  ISETP.GE.U32.AND P1, PT, R42, R43, PT ;  /* 0x0000002b2a00720c */ /* 0x000fc60003f26070 */
[----:B------:R-:W0:Y:S01]  /*8440*/  MUFU.RCP64H R47, R29 ;  /* 0x0000001d002f7308 */ /* 0x000e220000001800 */
[----:B------:R-:W-:Y:S02]  /*8450*/  SEL R44, R6, 0x63400000, !P1 ;  /* 0x63400000062c7807 */ /* 0x000fe40004800000 */
[----:B------:R-:W-:Y:S02]  /*8460*/  @!P2 LOP3.LUT R45, R31, 0x7ff00000, RZ, 0xc0, !PT ;  /* 0x7ff000001f2da812 */ /* 0x000fe400078ec0ff */
[----:B------:R-:W-:Y:S02]  /*8470*/  @!P0 LOP3.LUT R43, R29, 0x7ff00000, RZ, 0xc0, !PT ;  /* 0x7ff000001d2b8812 */ /* 0x000fe400078ec0ff */
[----:B------:R-:W-:-:S04]  /*8480*/  @!P2 ISETP.GE.U32.AND P3, PT, R42, R45, PT ;  /* 0x0000002d2a00a20c */ /* 0x000fc80003f66070 */
[----:B------:R-:W-:-:S04]  /*8490*/  @!P2 SEL R0, R6, 0x63400000, !P3 ;  /* 0x634000000600a807 */ /* 0x000fc80005800000 */
[----:B------:R-:W-:Y:S01]  /*84a0*/  @!P2 LOP3.LUT R0, R0, 0x80000000, R49, 0xf8, !PT ;  /* 0x800000000000a812 */ /* 0x000fe200078ef831 */
[----:B0-----:R-:W-:-:S03]  /*84b0*/  DFMA R50, R46, -R28, 1 ;  /* 0x3ff000002e32742b */ /* 0x001fc6000000081c */
[----:B------:R-:W-:Y:S01]  /*84c0*/  @!P2 LOP3.LUT R45, R0, 0x100000, RZ, 0xfc, !PT ;  /* 0x00100000002da812 */ /* 0x000fe200078efcff */
[----:B------:R-:W-:-:S04]  /*84d0*/  IMAD.MOV.U32 R0, RZ, RZ, R42 ;  /* 0x000000ffff007224 */ /* 0x000fc800078e002a */
[----:B------:R-:W-:-:S08]  /*84e0*/  DFMA R50, R50, R50, R50 ;  /* 0x000000323232722b */ /* 0x000fd00000000032 */
[----:B------:R-:W-:Y:S01]  /*84f0*/  DFMA R46, R46, R50, R46 ;  /* 0x000000322e2e722b */ /* 0x000fe2000000002e */
[----:B------:R-:W-:Y:S01]  /*8500*/  LOP3.LUT R51, R44, 0x800fffff, R49, 0xf8, !PT ;  /* 0x800fffff2c337812 */ /* 0x000fe200078ef831 */
[----:B------:R-:W-:Y:S01]  /*8510*/  @!P2 IMAD.MOV.U32 R44, RZ, RZ, RZ ;  /* 0x000000ffff2ca224 */ /* 0x000fe200078e00ff */
[----:B------:R-:W-:-:S05]  /*8520*/  MOV R50, R48 ;  /* 0x0000003000327202 */ /* 0x000fca0000000f00 */
[----:B------:R-:W-:Y:S02]  /*8530*/  DFMA R56, R46, -R28, 1 ;  /* 0x3ff000002e38742b */ /* 0x000fe4000000081c */
[----:B------:R-:W-:-:S06]  /*8540*/  @!P2 DFMA R50, R50, 2, -R44 ;  /* 0x400000003232a82b */ /* 0x000fcc000000082c */
[----:B------:R-:W-:-:S04]  /*8550*/  DFMA R56, R46, R56, R46 ;  /* 0x000000382e38722b */ /* 0x000fc8000000002e */
[----:B------:R-:W-:-:S04]  /*8560*/  @!P2 LOP3.LUT R0, R51, 0x7ff00000, RZ, 0xc0, !PT ;  /* 0x7ff000003300a812 */ /* 0x000fc800078ec0ff */
[----:B------:R-:W-:-:S08]  /*8570*/  DMUL R44, R56, R50 ;  /* 0x00000032382c7228 */ /* 0x000fd00000000000 */
[----:B------:R-:W-:-:S08]  /*8580*/  DFMA R46, R44, -R28, R50 ;  /* 0x8000001c2c2e722b */ /* 0x000fd00000000032 */
[----:B------:R-:W-:Y:S01]  /*8590*/  DFMA R46, R56, R46, R44 ;  /* 0x0000002e382e722b */ /* 0x000fe2000000002c */
[----:B------:R-:W-:Y:S01]  /*85a0*/  VIADD R44, R0, 0xffffffff ;  /* 0xffffffff002c7836 */ /* 0x000fe20000000000 */
[----:B------:R-:W-:-:S04]  /*85b0*/  IADD3 R45, PT, PT, R43, -0x1, RZ ;  /* 0xffffffff2b2d7810 */ /* 0x000fc80007ffe0ff */
[----:B------:R-:W-:-:S04]  /*85c0*/  ISETP.GT.U32.AND P0, PT, R44, 0x7feffffe, PT ;  /* 0x7feffffe2c00780c */ /* 0x000fc80003f04070 */
[----:B------:R-:W-:-:S13]  /*85d0*/  ISETP.GT.U32.OR P0, PT, R45, 0x7feffffe, P0 ;  /* 0x7feffffe2d00780c */ /* 0x000fda0000704470 */
[----:B------:R-:W-:Y:S05]  /*85e0*/  @P0 BRA `(.L_x_267) ;  /* 0x0000000000740947 */ /* 0x000fea0003800000 */
[----:B------:R-:W-:-:S04]  /*85f0*/  LOP3.LUT R43, R31, 0x7ff00000, RZ, 0xc0, !PT ;  /* 0x7ff000001f2b7812 */ /* 0x000fc800078ec0ff */
[CC--:B------:R-:W-:Y:S02]  /*8600*/  VIADDMNMX R0, R42.reuse, -R43.reuse, 0xb9600000, !PT ;  /* 0xb96000002a007446 */ /* 0x0c0fe4000780092b */
[----:B------:R-:W-:Y:S01]  /*8610*/  ISETP.GE.U32.AND P0, PT, R42, R43, PT ;  /* 0x0000002b2a00720c */ /* 0x000fe20003f06070 */
[----:B------:R-:W-:Y:S01]  /*8620*/  IMAD.MOV.U32 R42, RZ, RZ, RZ ;  /* 0x000000ffff2a7224 */ /* 0x000fe200078e00ff */
[----:B------:R-:W-:Y:S02]  /*8630*/  VIMNMX R0, PT, PT, R0, 0x46a00000, PT ;  /* 0x46a0000000007848 */ /* 0x000fe40003fe0100 */
[----:B------:R-:W-:-:S05]  /*8640*/  SEL R43, R6, 0x63400000, !P0 ;  /* 0x63400000062b7807 */ /* 0x000fca0004000000 */
[----:B------:R-:W-:-:S04]  /*8650*/  IMAD.IADD R0, R0, 0x1, -R43 ;  /* 0x0000000100007824 */ /* 0x000fc800078e0a2b */
        /* <DEDUP_REMOVED lines=18> */
[----:B------:R-:W-:-:S03]  /*8780*/  FSEL R29, R30, R45, !P0 ;  /* 0x0000002d1e1d7208 */ /* 0x000fc60004000000 */
[----:B------:R-:W-:Y:S01]  /*8790*/  IMAD.MOV.U32 R44, RZ, RZ, R0 ;  /* 0x000000ffff2c7224 */ /* 0x000fe200078e0000 */
[----:B------:R-:W-:Y:S01]  /*87a0*/  MOV R45, R29 ;  /* 0x0000001d002d7202 */ /* 0x000fe20000000f00 */
[----:B------:R-:W-:Y:S06]  /*87b0*/  BRA `(.L_x_268) ;  /* 0x0000000000607947 */ /* 0x000fec0003800000 */
.L_x_267:
[----:B------:R-:W-:-:S14]  /*87c0*/  DSETP.NAN.AND P0, PT, R48, R48, PT ;  /* 0x000000303000722a */ /* 0x000fdc0003f08000 */
[----:B------:R-:W-:Y:S05]  /*87d0*/  @P0 BRA `(.L_x_269) ;  /* 0x00000000004c0947 */ /* 0x000fea0003800000 */
[----:B------:R-:W-:-:S14]  /*87e0*/  DSETP.NAN.AND P0, PT, R30, R30, PT ;  /* 0x0000001e1e00722a */ /* 0x000fdc0003f08000 */
[----:B------:R-:W-:Y:S05]  /*87f0*/  @P0 BRA `(.L_x_270) ;  /* 0x0000000000340947 */ /* 0x000fea0003800000 */
[----:B------:R-:W-:Y:S01]  /*8800*/  ISETP.NE.AND P0, PT, R0, R43, PT ;  /* 0x0000002b0000720c */ /* 0x000fe20003f05270 */
[----:B------:R-:W-:Y:S02]  /*8810*/  IMAD.MOV.U32 R44, RZ, RZ, 0x0 ;  /* 0x00000000ff2c7424 */ /* 0x000fe400078e00ff */
[----:B------:R-:W-:-:S10]  /*8820*/  IMAD.MOV.U32 R45, RZ, RZ, -0x80000 ;  /* 0xfff80000ff2d7424 */ /* 0x000fd400078e00ff */
[----:B------:R-:W-:Y:S05]  /*8830*/  @!P0 BRA `(.L_x_268) ;  /* 0x0000000000408947 */ /* 0x000fea0003800000 */
[----:B------:R-:W-:Y:S02]  /*8840*/  ISETP.NE.AND P0, PT, R0, 0x7ff00000, PT ;  /* 0x7ff000000000780c */ /* 0x000fe40003f05270 */
[----:B------:R-:W-:Y:S02]  /*8850*/  LOP3.LUT R31, R49, 0x80000000, R31, 0x48, !PT ;  /* 0x80000000311f7812 */ /* 0x000fe400078e481f */
[----:B------:R-:W-:-:S13]  /*8860*/  ISETP.EQ.OR P0, PT, R43, RZ, !P0 ;  /* 0x000000ff2b00720c */ /* 0x000fda0004702670 */
[----:B------:R-:W-:Y:S01]  /*8870*/  @P0 LOP3.LUT R0, R31, 0x7ff00000, RZ, 0xfc, !PT ;  /* 0x7ff000001f000812 */ /* 0x000fe200078efcff */
[----:B------:R-:W-:Y:S01]  /*8880*/  @!P0 IMAD.MOV.U32 R44, RZ, RZ, RZ ;  /* 0x000000ffff2c8224 */ /* 0x000fe200078e00ff */
[----:B------:R-:W-:Y:S01]  /*8890*/  @!P0 MOV R45, R31 ;  /* 0x0000001f002d8202 */ /* 0x000fe20000000f00 */
[----:B------:R-:W-:Y:S02]  /*88a0*/  @P0 IMAD.MOV.U32 R44, RZ, RZ, RZ ;  /* 0x000000ffff2c0224 */ /* 0x000fe400078e00ff */
[----:B------:R-:W-:Y:S01]  /*88b0*/  @P0 IMAD.MOV.U32 R45, RZ, RZ, R0 ;  /* 0x000000ffff2d0224 */ /* 0x000fe200078e0000 */
[----:B------:R-:W-:Y:S06]  /*88c0*/  BRA `(.L_x_268) ;  /* 0x00000000001c7947 */ /* 0x000fec0003800000 */
.L_x_270:
[----:B------:R-:W-:Y:S01]  /*88d0*/  LOP3.LUT R29, R31, 0x80000, RZ, 0xfc, !PT ;  /* 0x000800001f1d7812 */ /* 0x000fe200078efcff */
[----:B------:R-:W-:-:S03]  /*88e0*/  IMAD.MOV.U32 R44, RZ, RZ, R30 ;  /* 0x000000ffff2c7224 */ /* 0x000fc600078e001e */
[----:B------:R-:W-:Y:S01]  /*88f0*/  MOV R45, R29 ;  /* 0x0000001d002d7202 */ /* 0x000fe20000000f00 */
[----:B------:R-:W-:Y:S06]  /*8900*/  BRA `(.L_x_268) ;  /* 0x00000000000c7947 */ /* 0x000fec0003800000 */
.L_x_269:
[----:B------:R-:W-:Y:S01]  /*8910*/  LOP3.LUT R29, R49, 0x80000, RZ, 0xfc, !PT ;  /* 0x00080000311d7812 */ /* 0x000fe200078efcff */
[----:B------:R-:W-:-:S04]  /*8920*/  IMAD.MOV.U32 R44, RZ, RZ, R48 ;  /* 0x000000ffff2c7224 */ /* 0x000fc800078e0030 */
[----:B------:R-:W-:-:S07]  /*8930*/  IMAD.MOV.U32 R45, RZ, RZ, R29 ;  /* 0x000000ffff2d7224 */ /* 0x000fce00078e001d */
.L_x_268:
[----:B------:R-:W-:Y:S05]  /*8940*/  BSYNC.RECONVERGENT B0 ;  /* 0x0000000000007941 */ /* 0x000fea0003800200 */
.L_x_266:
[----:B------:R-:W-:Y:S01]  /*8950*/  IMAD.MOV.U32 R30, RZ, RZ, R8 ;  /* 0x000000ffff1e7224 */ /* 0x000fe200078e0008 */
[----:B------:R-:W-:Y:S01]  /*8960*/  MOV R29, R45 ;  /* 0x0000002d001d7202 */ /* 0x000fe20000000f00 */
[----:B------:R-:W-:Y:S02]  /*8970*/  IMAD.MOV.U32 R31, RZ, RZ, 0x0 ;  /* 0x00000000ff1f7424 */ /* 0x000fe400078e00ff */
[----:B------:R-:W-:Y:S02]  /*8980*/  IMAD.MOV.U32 R28, RZ, RZ, R44 ;  /* 0x000000ffff1c7224 */ /* 0x000fe400078e002c */
[----:B------:R-:W-:Y:S05]  /*8990*/  RET.REL.NODEC R30 `(_Z17set_branch_valuesP7Octtree) ;  /* 0xffffff741e987950 */ /* 0x000fea0003c3ffff */
.L_x_271:
        /* <DEDUP_REMOVED lines=14> */
.L_x_308:


//--------------------- .text._Z16get_bounding_boxPdiS_ --------------------------
	.section	.text._Z16get_bounding_boxPdiS_,"ax",@progbits
	.align	128
        .global         _Z16get_bounding_boxPdiS_
        .type           _Z16get_bounding_boxPdiS_,@function
        .size           _Z16get_bounding_boxPdiS_,(.L_x_313 - _Z16get_bounding_boxPdiS_)
        .other          _Z16get_bounding_boxPdiS_,@"STO_CUDA_ENTRY STV_DEFAULT"
_Z16get_bounding_boxPdiS_:
.text._Z16get_bounding_boxPdiS_:
[----:B------:R-:W-:Y:S01]  /*0000*/  LDC R1, c[0x0][0x37c] ;  /* 0x0000df00ff017b82 */ /* 0x000fe20000000800 */
[----:B------:R-:W0:Y:S01]  /*0010*/  S2R R0, SR_CTAID.X ;  /* 0x0000000000007919 */ /* 0x000e220000002500 */
[----:B------:R-:W1:Y:S01]  /*0020*/  LDCU UR5, c[0x0][0x360] ;  /* 0x00006c00ff0577ac */ /* 0x000e620008000800 */
[----:B------:R-:W-:Y:S01]  /*0030*/  BSSY.RECONVERGENT B0, `(.L_x_272) ;  /* 0x0000019000007945 */ /* 0x000fe20003800200 */
[----:B------:R-:W2:Y:S01]  /*0040*/  S2R R11, SR_TID.X ;  /* 0x00000000000b7919 */ /* 0x000ea20000002100 */
[----:B------:R-:W3:Y:S01]  /*0050*/  LDCU UR8, c[0x0][0x388] ;  /* 0x00007100ff0877ac */ /* 0x000ee20008000800 */
[----:B------:R-:W4:Y:S01]  /*0060*/  LDCU.64 UR6, c[0x0][0x358] ;  /* 0x00006b00ff0677ac */ /* 0x000f220008000a00 */
[----:B-1----:R-:W-:Y:S01]  /*0070*/  IMAD.U32 R10, RZ, RZ, UR5 ;  /* 0x00000005ff0a7e24 */ /* 0x002fe2000f8e00ff */
[----:B---3--:R-:W-:Y:S01]  /*0080*/  UIMAD UR4, UR8, 0x3, URZ ;  /* 0x00000003080478a4 */ /* 0x008fe2000f8e02ff */
[----:B0-----:R-:W-:-:S04]  /*0090*/  IMAD R2, R0, UR5, RZ ;  /* 0x0000000500027c24 */ /* 0x001fc8000f8e02ff */
[----:B--2---:R-:W-:Y:S01]  /*00a0*/  IMAD R5, R2, 0x2, R11 ;  /* 0x0000000202057824 */ /* 0x004fe200078e020b */
[----:B------:R-:W-:-:S04]  /*00b0*/  CS2R R2, SRZ ;  /* 0x0000000000027805 */ /* 0x000fc8000001ff00 */
[----:B------:R-:W-:-:S13]  /*00c0*/  ISETP.GE.U32.AND P0, PT, R5, UR4, PT ;  /* 0x0000000405007c0c */ /* 0x000fda000bf06070 */
[----:B----4-:R-:W-:Y:S05]  /*00d0*/  @P0 BRA `(.L_x_273) ;  /* 0x0000000000380947 */ /* 0x010fea0003800000 */
[----:B------:R-:W0:Y:S01]  /*00e0*/  LDC.64 R6, c[0x0][0x380] ;  /* 0x0000e000ff067b82 */ /* 0x000e220000000a00 */
[----:B------:R-:W-:-:S05]  /*00f0*/  IMAD.IADD R3, R5, 0x1, R10 ;  /* 0x0000000105037824 */ /* 0x000fca00078e020a */
[----:B------:R-:W-:Y:S01]  /*0100*/  ISETP.GE.U32.AND P1, PT, R3, UR8, PT ;  /* 0x0000000803007c0c */ /* 0x000fe2000bf26070 */
[----:B0-----:R-:W-:-:S12]  /*0110*/  IMAD.WIDE.U32 R4, R5, 0x8, R6 ;  /* 0x0000000805047825 */ /* 0x001fd800078e0006 */
[----:B------:R-:W-:Y:S01]  /*0120*/  @!P1 IMAD.WIDE.U32 R6, R3, 0x8, R6 ;  /* 0x0000000803069825 */ /* 0x000fe200078e0006 */
[----:B------:R-:W2:Y:S05]  /*0130*/  LDG.E.64 R4, desc[UR6][R4.64] ;  /* 0x0000000604047981 */ /* 0x000eaa000c1e1b00 */
[----:B------:R-:W3:Y:S01]  /*0140*/  @!P1 LDG.E.64 R6, desc[UR6][R6.64] ;  /* 0x0000000606069981 */ /* 0x000ee2000c1e1b00 */
[----:B--2---:R-:W-:Y:S02]  /*0150*/  DADD R2, -RZ, |R4| ;  /* 0x00000000ff027229 */ /* 0x004fe40000000504 */
[----:B---3--:R-:W-:-:S06]  /*0160*/  @!P1 DADD R8, -RZ, |R6| ;  /* 0x00000000ff089229 */ /* 0x008fcc0000000506 */
[----:B------:R-:W-:-:S06]  /*0170*/  @!P1 DSETP.GT.AND P0, PT, R2, |R6|, PT ;  /* 0x400000060200922a */ /* 0x000fcc0003f04000 */
[----:B------:R-:W-:Y:S02]  /*0180*/  @!P1 FSEL R8, R2, R8, P0 ;  /* 0x0000000802089208 */ /* 0x000fe40000000000 */
[----:B------:R-:W-:-:S03]  /*0190*/  @!P1 FSEL R9, R3, R9, P0 ;  /* 0x0000000903099208 */ /* 0x000fc60000000000 */
[----:B------:R-:W-:Y:S02]  /*01a0*/  @!P1 IMAD.MOV.U32 R2, RZ, RZ, R8 ;  /* 0x000000ffff029224 */ /* 0x000fe400078e0008 */
[----:B------:R-:W-:-:S07]  /*01b0*/  @!P1 IMAD.MOV.U32 R3, RZ, RZ, R9 ;  /* 0x000000ffff039224 */ /* 0x000fce00078e0009 */
.L_x_273:
[----:B------:R-:W-:Y:S05]  /*01c0*/  BSYNC.RECONVERGENT B0 ;  /* 0x0000000000007941 */ /* 0x000fea0003800200 */
.L_x_272:
[----:B------:R-:W0:Y:S01]  /*01d0*/  S2UR UR5, SR_CgaCtaId ;  /* 0x00000000000579c3 */ /* 0x000e220000008800 */
[----:B------:R-:W-:Y:S01]  /*01e0*/  UMOV UR4, 0x400 ;  /* 0x0000040000047882 */ /* 0x000fe20000000000 */
[----:B------:R-:W-:Y:S01]  /*01f0*/  ISETP.GE.U32.AND P0, PT, R10, 0x2, PT ;  /* 0x000000020a00780c */ /* 0x000fe20003f06070 */
[----:B0-----:R-:W-:-:S06]  /*0200*/  ULEA UR4, UR5, UR4, 0x18 ;  /* 0x0000000405047291 */ /* 0x001fcc000f8ec0ff */
[----:B------:R-:W-:-:S05]  /*0210*/  LEA R7, R11, UR4, 0x3 ;  /* 0x000000040b077c11 */ /* 0x000fca000f8e18ff */
[----:B------:R0:W-:Y:S01]  /*0220*/  STS.64 [R7], R2 ;  /* 0x0000000207007388 */ /* 0x0001e20000000a00 */
[----:B------:R-:W-:Y:S06]  /*0230*/  BAR.SYNC.DEFER_BLOCKING 0x0 ;  /* 0x0000000000007b1d */ /* 0x000fec0000010000 */
[----:B------:R-:W-:Y:S05]  /*0240*/  @!P0 BRA `(.L_x_274) ;  /* 0x0000000000388947 */ /* 0x000fea0003800000 */
.L_x_277:
[--C-:B------:R-:W-:Y:S01]  /*0250*/  IMAD.MOV.U32 R6, RZ, RZ, R10.reuse ;  /* 0x000000ffff067224 */ /* 0x100fe200078e000a */
[----:B------:R-:W-:Y:S01]  /*0260*/  SHF.R.U32.HI R10, RZ, 0x1, R10 ;  /* 0x00000001ff0a7819 */ /* 0x000fe2000001160a */
[----:B------:R-:W-:Y:S03]  /*0270*/  BSSY.RECONVERGENT B0, `(.L_x_275) ;  /* 0x0000008000007945 */ /* 0x000fe60003800200 */
[----:B------:R-:W-:-:S13]  /*0280*/  ISETP.GE.U32.AND P0, PT, R11, R10, PT ;  /* 0x0000000a0b00720c */ /* 0x000fda0003f06070 */
[----:B-1----:R-:W-:Y:S05]  /*0290*/  @P0 BRA `(.L_x_276) ;  /* 0x0000000000140947 */ /* 0x002fea0003800000 */
[----:B------:R-:W-:Y:S01]  /*02a0*/  IMAD R4, R10, 0x8, R7 ;  /* 0x000000080a047824 */ /* 0x000fe200078e0207 */
[----:B0-----:R-:W-:Y:S05]  /*02b0*/  LDS.64 R2, [R7] ;  /* 0x0000000007027984 */ /* 0x001fea0000000a00 */
[----:B------:R-:W0:Y:S02]  /*02c0*/  LDS.64 R4, [R4] ;  /* 0x0000000004047984 */ /* 0x000e240000000a00 */
[----:B0-----:R-:W-:-:S14]  /*02d0*/  DSETP.GT.AND P0, PT, R4, R2, PT ;  /* 0x000000020400722a */ /* 0x001fdc0003f04000 */
[----:B------:R1:W-:Y:S02]  /*02e0*/  @P0 STS.64 [R7], R4 ;  /* 0x0000000407000388 */ /* 0x0003e40000000a00 */
.L_x_276:
[----:B------:R-:W-:Y:S05]  /*02f0*/  BSYNC.RECONVERGENT B0 ;  /* 0x0000000000007941 */ /* 0x000fea0003800200 */
.L_x_275:
[----:B------:R-:W-:Y:S01]  /*0300*/  BAR.SYNC.DEFER_BLOCKING 0x0 ;  /* 0x0000000000007b1d */ /* 0x000fe20000010000 */
[----:B------:R-:W-:-:S13]  /*0310*/  ISETP.GT.U32.AND P0, PT, R6, 0x3, PT ;  /* 0x000000030600780c */ /* 0x000fda0003f04070 */
[----:B------:R-:W-:Y:S05]  /*0320*/  @P0 BRA `(.L_x_277) ;  /* 0xfffffffc00c80947 */ /* 0x000fea000383ffff */
.L_x_274:
[----:B------:R-:W-:-:S13]  /*0330*/  ISETP.NE.AND P0, PT, R11, RZ, PT ;  /* 0x000000ff0b00720c */ /* 0x000fda0003f05270 */
[----:B------:R-:W-:Y:S05]  /*0340*/  @P0 EXIT ;  /* 0x000000000000094d */ /* 0x000fea0003800000 */
[----:B------:R-:W2:Y:S01]  /*0350*/  S2UR UR5, SR_CgaCtaId ;  /* 0x00000000000579c3 */ /* 0x000ea20000008800 */
[----:B------:R-:W-:-:S07]  /*0360*/  UMOV UR4, 0x400 ;  /* 0x0000040000047882 */ /* 0x000fce0000000000 */
[----:B-1----:R-:W1:Y:S01]  /*0370*/  LDC.64 R4, c[0x0][0x390] ;  /* 0x0000e400ff047b82 */ /* 0x002e620000000a00 */
[----:B--2---:R-:W-:Y:S01]  /*0380*/  ULEA UR4, UR5, UR4, 0x18 ;  /* 0x0000000405047291 */ /* 0x004fe2000f8ec0ff */
[----:B-1----:R-:W-:-:S08]  /*0390*/  IMAD.WIDE.U32 R4, R0, 0x8, R4 ;  /* 0x0000000800047825 */ /* 0x002fd000078e0004 */
[----:B0-----:R-:W0:Y:S04]  /*03a0*/  LDS.64 R2, [UR4] ;  /* 0x00000004ff027984 */ /* 0x001e280008000a00 */
[----:B0-----:R-:W-:Y:S01]  /*03b0*/  STG.E.64 desc[UR6][R4.64], R2 ;  /* 0x0000000204007986 */ /* 0x001fe2000c101b06 */
[----:B------:R-:W-:Y:S05]  /*03c0*/  EXIT ;  /* 0x000000000000794d */ /* 0x000fea0003800000 */
.L_x_278:
        /* <DEDUP_REMOVED lines=11> */
.L_x_313:


//--------------------- .text._Z7add_entP7OcttreeP8Entitiesj --------------------------
	.section	.text._Z7add_entP7OcttreeP8Entitiesj,"ax",@progbits
	.align	128
        .global         _Z7add_entP7OcttreeP8Entitiesj
        .type           _Z7add_entP7OcttreeP8Entitiesj,@function
        .size           _Z7add_entP7OcttreeP8Entitiesj,(.L_x_314 - _Z7add_entP7OcttreeP8Entitiesj)
        .other          _Z7add_entP7OcttreeP8Entitiesj,@"STO_CUDA_ENTRY STV_DEFAULT"
_Z7add_entP7OcttreeP8Entitiesj:
.text._Z7add_entP7OcttreeP8Entitiesj:
[----:B------:R-:W-:Y:S01]  /*0000*/  LDC R1, c[0x0][0x37c] ;  /* 0x0000df00ff017b82 */ /* 0x000fe20000000800 */
[----:B------:R-:W0:Y:S07]  /*0010*/  S2R R2, SR_TID.X ;  /* 0x0000000000027919 */ /* 0x000e2e0000002100 */
[----:B------:R-:W0:Y:S01]  /*0020*/  S2UR UR4, SR_CTAID.X ;  /* 0x00000000000479c3 */ /* 0x000e220000002500 */
[----:B------:R-:W1:Y:S07]  /*0030*/  LDCU UR5, c[0x0][0x390] ;  /* 0x00007200ff0577ac */ /* 0x000e6e0008000800 */
[----:B------:R-:W0:Y:S02]  /*0040*/  LDC R3, c[0x0][0x360] ;  /* 0x0000d800ff037b82 */ /* 0x000e240000000800 */
[----:B0-----:R-:W-:-:S05]  /*0050*/  IMAD R2, R3, UR4, R2 ;  /* 0x0000000403027c24 */ /* 0x001fca000f8e0202 */
[----:B-1----:R-:W-:-:S13]  /*0060*/  ISETP.GE.U32.AND P0, PT, R2, UR5, PT ;  /* 0x0000000502007c0c */ /* 0x002fda000bf06070 */
[----:B------:R-:W-:Y:S05]  /*0070*/  @P0 EXIT ;  /* 0x000000000000094d */ /* 0x000fea0003800000 */
[----:B------:R-:W0:Y:S01]  /*0080*/  LDC.64 R4, c[0x0][0x388] ;  /* 0x0000e200ff047b82 */ /* 0x000e220000000a00 */
[----:B------:R-:W0:Y:S02]  /*0090*/  LDCU.64 UR4, c[0x0][0x358] ;  /* 0x00006b00ff0477ac */ /* 0x000e240008000a00 */
[----:B0-----:R-:W2:Y:S05]  /*00a0*/  LDG.E.64 R4, desc[UR4][R4.64] ;  /* 0x0000000404047981 */ /* 0x001eaa000c1e1b00 */
[----:B------:R-:W0:Y:S01]  /*00b0*/  LDC.64 R8, c[0x0][0x380] ;  /* 0x0000e000ff087b82 */ /* 0x000e220000000a00 */
[----:B------:R-:W-:Y:S01]  /*00c0*/  IMAD R7, R2, 0x3, RZ ;  /* 0x0000000302077824 */ /* 0x000fe200078e02ff */
[----:B0-----:R-:W3:Y:S04]  /*00d0*/  LDG.E.64 R38, desc[UR4][R8.64+0x8] ;  /* 0x0000080408267981 */ /* 0x001ee8000c1e1b00 */
[----:B------:R0:W5:Y:S01]  /*00e0*/  LDG.E R0, desc[UR4][R8.64+0x4] ;  /* 0x0000040408007981 */ /* 0x000162000c1e1900 */
[----:B--2---:R-:W-:-:S05]  /*00f0*/  IMAD.WIDE R6, R7, 0x8, R4 ;  /* 0x0000000807067825 */ /* 0x004fca00078e0204 */
[----:B------:R0:W5:Y:S04]  /*0100*/  LD.E.64 R10, desc[UR4][R6.64] ;  /* 0x00000004060a7980 */ /* 0x000168000c101b00 */
[----:B------:R0:W5:Y:S04]  /*0110*/  LD.E.64 R12, desc[UR4][R6.64+0x8] ;  /* 0x00000804060c7980 */ /* 0x000168000c101b00 */
[----:B------:R0:W5:Y:S01]  /*0120*/  LD.E.64 R14, desc[UR4][R6.64+0x10] ;  /* 0x00001004060e7980 */ /* 0x000162000c101b00 */
[----:B------:R-:W-:Y:S01]  /*0130*/  BSSY B0, `(.L_x_279) ;  /* 0x0000167000007945 */ /* 0x000fe20003800000 */
[----:B------:R-:W-:Y:S01]  /*0140*/  IMAD.MOV.U32 R3, RZ, RZ, RZ ;  /* 0x000000ffff037224 */ /* 0x000fe200078e00ff */
[----:B------:R-:W-:-:S02]  /*0150*/  CS2R R26, SRZ ;  /* 0x00000000001a7805 */ /* 0x000fc4000001ff00 */
[----:B------:R-:W-:Y:S02]  /*0160*/  CS2R R24, SRZ ;  /* 0x0000000000187805 */ /* 0x000fe4000001ff00 */
[----:B------:R-:W-:Y:S01]  /*0170*/  CS2R R16, SRZ ;  /* 0x0000000000107805 */ /* 0x000fe2000001ff00 */
[----:B0--3--:R-:W-:-:S11]  /*0180*/  DADD R38, R38, R38 ;  /* 0x0000000026267229 */ /* 0x009fd60000000026 */
.L_x_291:
[----:B------:R-:W-:Y:S01]  /*0190*/  DMUL R6, R38, 0.25 ;  /* 0x3fd0000026067828 */ /* 0x000fe20000000000 */
[----:B01----:R-:W0:Y:S01]  /*01a0*/  LDC.64 R4, c[0x0][0x380] ;  /* 0x0000e000ff047b82 */ /* 0x003e220000000a00 */
[----:B-----5:R-:W-:Y:S01]  /*01b0*/  DSETP.GE.AND P0, PT, R14, R16, PT ;  /* 0x000000100e00722a */ /* 0x020fe20003f06000 */
[----:B------:R-:W-:Y:S05]  /*01c0*/  YIELD ;  /* 0x0000000000007946 */ /* 0x000fea0003800000 */
[----:B--2---:R-:W-:Y:S01]  /*01d0*/  DADD R20, -RZ, -R6 ;  /* 0x00000000ff147229 */ /* 0x004fe20000000906 */
[----:B------:R-:W-:Y:S01]  /*01e0*/  SEL R23, RZ, 0x4, !P0 ;  /* 0x00000004ff177807 */ /* 0x000fe20004000000 */
[----:B------:R-:W-:Y:S01]  /*01f0*/  DSETP.GE.AND P2, PT, R10, R26, PT ;  /* 0x0000001a0a00722a */ /* 0x000fe20003f46000 */
[----:B------:R-:W-:Y:S01]  /*0200*/  BSSY B1, `(.L_x_280) ;  /* 0x000001c000017945 */ /* 0x000fe20003800000 */
[----:B------:R-:W-:-:S02]  /*0210*/  DSETP.GE.AND P1, PT, R12, R24, PT ;  /* 0x000000180c00722a */ /* 0x000fc40003f26000 */
[----:B------:R-:W-:Y:S02]  /*0220*/  DMUL R38, R38, 0.5 ;  /* 0x3fe0000026267828 */ /* 0x000fe40000000000 */
[----:B------:R-:W-:Y:S02]  /*0230*/  SEL R22, RZ, 0x1, !P2 ;  /* 0x00000001ff167807 */ /* 0x000fe40005000000 */
[----:B------:R-:W-:Y:S02]  /*0240*/  SEL R28, RZ, 0x2, !P1 ;  /* 0x00000002ff1c7807 */ /* 0x000fe40004800000 */
[CC--:B------:R-:W-:Y:S02]  /*0250*/  FSEL R8, R6.reuse, R20.reuse, P2 ;  /* 0x0000001406087208 */ /* 0x0c0fe40001000000 */
[----:B------:R-:W-:Y:S02]  /*0260*/  FSEL R9, R7, R21, P2 ;  /* 0x0000001507097208 */ /* 0x000fe40001000000 */
[----:B------:R-:W-:-:S02]  /*0270*/  FSEL R18, R6, R20, P1 ;  /* 0x0000001406127208 */ /* 0x000fc40000800000 */
[CC--:B------:R-:W-:Y:S02]  /*0280*/  FSEL R19, R7.reuse, R21.reuse, P1 ;  /* 0x0000001507137208 */ /* 0x0c0fe40000800000 */
[----:B------:R-:W-:Y:S01]  /*0290*/  FSEL R6, R6, R20, P0 ;  /* 0x0000001406067208 */ /* 0x000fe20000000000 */
[----:B------:R-:W-:Y:S01]  /*02a0*/  DADD R26, R26, R8 ;  /* 0x000000001a1a7229 */ /* 0x000fe20000000008 */
[----:B------:R-:W-:Y:S02]  /*02b0*/  FSEL R7, R7, R21, P0 ;  /* 0x0000001507077208 */ /* 0x000fe40000000000 */
[----:B------:R-:W-:Y:S01]  /*02c0*/  IADD3 R23, PT, PT, R22, R28, R23 ;  /* 0x0000001c16177210 */ /* 0x000fe20007ffe017 */
[----:B------:R-:W-:-:S03]  /*02d0*/  DADD R24, R24, R18 ;  /* 0x0000000018187229 */ /* 0x000fc60000000012 */
[----:B------:R-:W-:Y:S01]  /*02e0*/  DADD R16, R16, R6 ;  /* 0x0000000010107229 */ /* 0x000fe20000000006 */
[----:B------:R-:W-:-:S10]  /*02f0*/  IMAD R34, R0, 0x8, R23 ;  /* 0x0000000800227824 */ /* 0x000fd400078e0217 */
.L_x_283:
[----:B------:R-:W-:Y:S01]  /*0300*/  BSSY B2, `(.L_x_281) ;  /* 0x0000007000027945 */ /* 0x000fe20003800000 */
.L_x_282:
[----:B0-----:R-:W2:Y:S02]  /*0310*/  LDG.E.64 R6, desc[UR4][R4.64+0x30] ;  /* 0x0000300404067981 */ /* 0x001ea4000c1e1b00 */
[----:B--2---:R-:W-:-:S05]  /*0320*/  IMAD.WIDE R6, R34, 0x4, R6 ;  /* 0x0000000422067825 */ /* 0x004fca00078e0206 */
[----:B------:R-:W2:Y:S01]  /*0330*/  LD.E R18, desc[UR4][R6.64] ;  /* 0x0000000406127980 */ /* 0x000ea2000c101900 */
[----:B------:R-:W-:Y:S05]  /*0340*/  YIELD ;  /* 0x0000000000007946 */ /* 0x000fea0003800000 */
[----:B--2---:R-:W-:-:S13]  /*0350*/  ISETP.NE.AND P0, PT, R18, -0x2, PT ;  /* 0xfffffffe1200780c */ /* 0x004fda0003f05270 */
[----:B------:R-:W-:Y:S05]  /*0360*/  @!P0 BRA `(.L_x_282) ;  /* 0xfffffffc00e88947 */ /* 0x000fea000383ffff */
[----:B------:R-:W-:Y:S05]  /*0370*/  BSYNC B2 ;  /* 0x0000000000027941 */ /* 0x000fea0003800000 */
.L_x_281:
[----:B------:R-:W-:-:S06]  /*0380*/  MOV R19, 0xfffffffe ;  /* 0xfffffffe00137802 */ /* 0x000fcc0000000f00 */
[----:B------:R-:W2:Y:S02]  /*0390*/  ATOM.E.CAS.STRONG.GPU PT, R19, [R6], R18, R19 ;  /* 0x000000120613738b */ /* 0x000ea400001ee113 */
[----:B--2---:R-:W-:-:S13]  /*03a0*/  ISETP.NE.AND P0, PT, R18, R19, PT ;  /* 0x000000131200720c */ /* 0x004fda0003f05270 */
[----:B------:R-:W-:Y:S05]  /*03b0*/  @P0 BRA `(.L_x_283) ;  /* 0xfffffffc00d00947 */ /* 0x000fea000383ffff */
[----:B------:R-:W-:Y:S05]  /*03c0*/  BSYNC B1 ;  /* 0x0000000000017941 */ /* 0x000fea0003800000 */
.L_x_280:
[----:B------:R-:W0:Y:S01]  /*03d0*/  LDC.64 R4, c[0x0][0x380] ;  /* 0x0000e000ff047b82 */ /* 0x000e220000000a00 */
[----:B------:R-:W-:Y:S01]  /*03e0*/  ISETP.NE.AND P0, PT, R18, -0x1, PT ;  /* 0xffffffff1200780c */ /* 0x000fe20003f05270 */
[----:B------:R-:W-:Y:S01]  /*03f0*/  BSSY B1, `(.L_x_284) ;  /* 0x0000139000017945 */ /* 0x000fe20003800000 */
[----:B------:R-:W-:-:S11]  /*0400*/  VIADD R3, R3, 0x1 ;  /* 0x0000000103037836 */ /* 0x000fd60000000000 */
[----:B------:R-:W-:Y:S05]  /*0410*/  @!P0 BRA `(.L_x_285) ;  /* 0x0000001000b48947 */ /* 0x000fea0003800000 */
[----:B0-----:R-:W2:Y:S02]  /*0420*/  LDG.E R7, desc[UR4][R4.64+0x4] ;  /* 0x0000040404077981 */ /* 0x001ea4000c1e1900 */
[----:B--2---:R-:W-:-:S13]  /*0430*/  ISETP.GE.AND P0, PT, R18, R7, PT ;  /* 0x000000071200720c */ /* 0x004fda0003f06270 */
[----:B------:R-:W-:Y:S05]  /*0440*/  @P0 BRA `(.L_x_286) ;  /* 0x00000010007c0947 */ /* 0x000fea0003800000 */
[----:B------:R-:W0:Y:S01]  /*0450*/  S2R R6, SR_LANEID ;  /* 0x0000000000067919 */ /* 0x000e220000000000 */
[----:B------:R-:W-:Y:S02]  /*0460*/  VOTEU.ANY UR6, UPT, PT ;  /* 0x0000000000067886 */ /* 0x000fe400038e0100 */
[----:B------:R-:W0:Y:S08]  /*0470*/  FLO.U32 R23, UR6 ;  /* 0x0000000600177d00 */ /* 0x000e3000080e0000 */
[----:B------:R-:W1:Y:S01]  /*0480*/  POPC R21, UR6 ;  /* 0x0000000600157d09 */ /* 0x000e620008000000 */
[----:B0-----:R-:W-:-:S13]  /*0490*/  ISETP.EQ.U32.AND P0, PT, R23, R6, PT ;  /* 0x000000061700720c */ /* 0x001fda0003f02070 */
[----:B-1----:R-:W2:Y:S04]  /*04a0*/  @P0 ATOMG.E.ADD.STRONG.GPU PT, R28, desc[UR4][R4.64], R21 ;  /* 0x80000015041c09a8 */ /* 0x002ea800081ef104 */
[----:B------:R-:W3:Y:S01]  /*04b0*/  LDG.E.64 R6, desc[UR4][R4.64+0x20] ;  /* 0x0000200404067981 */ /* 0x000ee2000c1e1b00 */
[----:B------:R-:W0:Y:S02]  /*04c0*/  S2R R8, SR_LTMASK ;  /* 0x0000000000087919 */ /* 0x000e240000003900 */
[----:B0-----:R-:W-:-:S06]  /*04d0*/  LOP3.LUT R29, R8, UR6, RZ, 0xc0, !PT ;  /* 0x00000006081d7c12 */ /* 0x001fcc000f8ec0ff */
[----:B------:R-:W0:Y:S01]  /*04e0*/  POPC R29, R29 ;  /* 0x0000001d001d7309 */ /* 0x000e220000000000 */
[----:B--2---:R-:W0:Y:S02]  /*04f0*/  SHFL.IDX PT, R28, R28, R23, 0x1f ;  /* 0x00001f171c1c7589 */ /* 0x004e2400000e0000 */
[----:B0-----:R-:W-:-:S04]  /*0500*/  IMAD.IADD R22, R28, 0x1, R29 ;  /* 0x000000011c167824 */ /* 0x001fc800078e021d */
[----:B------:R-:W-:-:S04]  /*0510*/  IMAD R19, R22, 0x3, RZ ;  /* 0x0000000316137824 */ /* 0x000fc800078e02ff */
[----:B---3--:R-:W-:-:S05]  /*0520*/  IMAD.WIDE R6, R19, 0x8, R6 ;  /* 0x0000000813067825 */ /* 0x008fca00078e0206 */
[----:B------:R0:W-:Y:S04]  /*0530*/  ST.E.64 desc[UR4][R6.64], RZ ;  /* 0x000000ff06007985 */ /* 0x0001e8000c101b04 */
[----:B------:R-:W2:Y:S02]  /*0540*/  LDG.E.64 R8, desc[UR4][R4.64+0x20] ;  /* 0x0000200404087981 */ /* 0x000ea4000c1e1b00 */
[----:B--2---:R-:W-:-:S05]  /*0550*/  IMAD.WIDE R8, R19, 0x8, R8 ;  /* 0x0000000813087825 */ /* 0x004fca00078e0208 */
[----:B------:R1:W-:Y:S04]  /*0560*/  ST.E.64 desc[UR4][R8.64+0x8], RZ ;  /* 0x000008ff08007985 */ /* 0x0003e8000c101b04 */
[----:B------:R-:W2:Y:S02]  /*0570*/  LDG.E.64 R20, desc[UR4][R4.64+0x20] ;  /* 0x0000200404147981 */ /* 0x000ea4000c1e1b00 */
[----:B--2---:R-:W-:-:S05]  /*0580*/  IMAD.WIDE R20, R19, 0x8, R20 ;  /* 0x0000000813147825 */ /* 0x004fca00078e0214 */
[----:B------:R2:W-:Y:S04]  /*0590*/  ST.E.64 desc[UR4][R20.64+0x10], RZ ;  /* 0x000010ff14007985 */ /* 0x0005e8000c101b04 */
[----:B------:R-:W3:Y:S02]  /*05a0*/  LDG.E.64 R28, desc[UR4][R4.64+0x18] ;  /* 0x00001804041c7981 */ /* 0x000ee4000c1e1b00 */
[----:B---3--:R-:W-:-:S05]  /*05b0*/  IMAD.WIDE R28, R22, 0x8, R28 ;  /* 0x00000008161c7825 */ /* 0x008fca00078e021c */
[----:B------:R3:W-:Y:S04]  /*05c0*/  ST.E.64 desc[UR4][R28.64], RZ ;  /* 0x000000ff1c007985 */ /* 0x0007e8000c101b04 */
[----:B------:R-:W4:Y:S02]  /*05d0*/  LDG.E.64 R30, desc[UR4][R4.64+0x10] ;  /* 0x00001004041e7981 */ /* 0x000f24000c1e1b00 */
[----:B----4-:R-:W-:-:S05]  /*05e0*/  IMAD.WIDE R30, R22, 0x4, R30 ;  /* 0x00000004161e7825 */ /* 0x010fca00078e021e */
[----:B------:R4:W-:Y:S04]  /*05f0*/  ST.E desc[UR4][R30.64], RZ ;  /* 0x000000ff1e007985 */ /* 0x0009e8000c101904 */
[----:B------:R-:W5:Y:S01]  /*0600*/  LDG.E.64 R32, desc[UR4][R4.64+0x28] ;  /* 0x0000280404207981 */ /* 0x000f62000c1e1b00 */
[----:B0-----:R-:W-:Y:S01]  /*0610*/  MOV R6, 0xffffffff ;  /* 0xffffffff00067802 */ /* 0x001fe20000000f00 */
[----:B-----5:R-:W-:-:S05]  /*0620*/  IMAD.WIDE R32, R22, 0x4, R32 ;  /* 0x0000000416207825 */ /* 0x020fca00078e0220 */
[----:B------:R-:W-:Y:S04]  /*0630*/  ST.E desc[UR4][R32.64], R6 ;  /* 0x0000000620007985 */ /* 0x000fe8000c101904 */
[----:B-1----:R-:W5:Y:S02]  /*0640*/  LDG.E.64 R8, desc[UR4][R4.64+0x38] ;  /* 0x0000380404087981 */ /* 0x002f64000c1e1b00 */
[----:B-----5:R-:W-:-:S05]  /*0650*/  IMAD.WIDE R8, R22, 0x4, R8 ;  /* 0x0000000416087825 */ /* 0x020fca00078e0208 */
[----:B------:R0:W-:Y:S04]  /*0660*/  ST.E desc[UR4][R8.64], R3 ;  /* 0x0000000308007985 */ /* 0x0001e8000c101904 */
[----:B--2---:R-:W2:Y:S01]  /*0670*/  LDG.E.64 R20, desc[UR4][R4.64+0x30] ;  /* 0x0000300404147981 */ /* 0x004ea2000c1e1b00 */
[----:B------:R-:W-:-:S04]  /*0680*/  IMAD.SHL.U32 R42, R22, 0x8, RZ ;  /* 0x00000008162a7824 */ /* 0x000fc800078e00ff */
[----:B--2---:R-:W-:-:S05]  /*0690*/  IMAD.WIDE.U32 R20, R42, 0x4, R20 ;  /* 0x000000042a147825 */ /* 0x004fca00078e0014 */
[----:B------:R1:W-:Y:S04]  /*06a0*/  ST.E desc[UR4][R20.64], R6 ;  /* 0x0000000614007985 */ /* 0x0003e8000c101904 */
[----:B---3--:R-:W2:Y:S02]  /*06b0*/  LDG.E.64 R28, desc[UR4][R4.64+0x30] ;  /* 0x00003004041c7981 */ /* 0x008ea4000c1e1b00 */
[----:B--2---:R-:W-:-:S05]  /*06c0*/  IMAD.WIDE.U32 R28, R42, 0x4, R28 ;  /* 0x000000042a1c7825 */ /* 0x004fca00078e001c */
[----:B------:R2:W-:Y:S04]  /*06d0*/  ST.E desc[UR4][R28.64+0x4], R6 ;  /* 0x000004061c007985 */ /* 0x0005e8000c101904 */
[----:B----4-:R-:W3:Y:S02]  /*06e0*/  LDG.E.64 R30, desc[UR4][R4.64+0x30] ;  /* 0x00003004041e7981 */ /* 0x010ee4000c1e1b00 */
[----:B---3--:R-:W-:-:S05]  /*06f0*/  IMAD.WIDE.U32 R30, R42, 0x4, R30 ;  /* 0x000000042a1e7825 */ /* 0x008fca00078e001e */
[----:B------:R3:W-:Y:S04]  /*0700*/  ST.E desc[UR4][R30.64+0x8], R6 ;  /* 0x000008061e007985 */ /* 0x0007e8000c101904 */
[----:B0-----:R-:W4:Y:S02]  /*0710*/  LDG.E.64 R8, desc[UR4][R4.64+0x30] ;  /* 0x0000300404087981 */ /* 0x001f24000c1e1b00 */
[----:B----4-:R-:W-:-:S05]  /*0720*/  IMAD.WIDE.U32 R8, R42, 0x4, R8 ;  /* 0x000000042a087825 */ /* 0x010fca00078e0008 */
[----:B------:R0:W-:Y:S04]  /*0730*/  ST.E desc[UR4][R8.64+0xc], R6 ;  /* 0x00000c0608007985 */ /* 0x0001e8000c101904 */
[----:B------:R-:W4:Y:S02]  /*0740*/  LDG.E.64 R32, desc[UR4][R4.64+0x30] ;  /* 0x0000300404207981 */ /* 0x000f24000c1e1b00 */
[----:B----4-:R-:W-:-:S05]  /*0750*/  IMAD.WIDE.U32 R32, R42, 0x4, R32 ;  /* 0x000000042a207825 */ /* 0x010fca00078e0020 */
[----:B------:R4:W-:Y:S04]  /*0760*/  ST.E desc[UR4][R32.64+0x10], R6 ;  /* 0x0000100620007985 */ /* 0x0009e8000c101904 */
[----:B-1----:R-:W5:Y:S02]  /*0770*/  LDG.E.64 R20, desc[UR4][R4.64+0x30] ;  /* 0x0000300404147981 */ /* 0x002f64000c1e1b00 */
[----:B-----5:R-:W-:-:S05]  /*0780*/  IMAD.WIDE.U32 R20, R42, 0x4, R20 ;  /* 0x000000042a147825 */ /* 0x020fca00078e0014 */
[----:B------:R-:W-:Y:S04]  /*0790*/  ST.E desc[UR4][R20.64+0x14], R6 ;  /* 0x0000140614007985 */ /* 0x000fe8000c101904 */
[----:B--2---:R-:W2:Y:S02]  /*07a0*/  LDG.E.64 R28, desc[UR4][R4.64+0x30] ;  /* 0x00003004041c7981 */ /* 0x004ea4000c1e1b00 */
[----:B--2---:R-:W-:-:S05]  /*07b0*/  IMAD.WIDE.U32 R28, R42, 0x4, R28 ;  /* 0x000000042a1c7825 */ /* 0x004fca00078e001c */
[----:B------:R1:W-:Y:S04]  /*07c0*/  ST.E desc[UR4][R28.64+0x18], R6 ;  /* 0x000018061c007985 */ /* 0x0003e8000c101904 */
[----:B---3--:R-:W2:Y:S02]  /*07d0*/  LDG.E.64 R30, desc[UR4][R4.64+0x30] ;  /* 0x00003004041e7981 */ /* 0x008ea4000c1e1b00 */
[----:B--2---:R-:W-:-:S05]  /*07e0*/  IMAD.WIDE.U32 R30, R42, 0x4, R30 ;  /* 0x000000042a1e7825 */ /* 0x004fca00078e001e */
[----:B------:R-:W-:Y:S04]  /*07f0*/  ST.E desc[UR4][R30.64+0x1c], R6 ;  /* 0x00001c061e007985 */ /* 0x000fe8000c101904 */
[----:B0-----:R-:W2:Y:S01]  /*0800*/  LDG.E.64 R8, desc[UR4][R4.64+0x28] ;  /* 0x0000280404087981 */ /* 0x001ea2000c1e1b00 */
[----:B----4-:R-:W0:Y:S01]  /*0810*/  LDC.64 R32, c[0x0][0x380] ;  /* 0x0000e000ff207b82 */ /* 0x010e220000000a00 */
[----:B--2---:R-:W-:-:S05]  /*0820*/  IMAD.WIDE R36, R22, 0x4, R8 ;  /* 0x0000000416247825 */ /* 0x004fca00078e0208 */
[----:B------:R2:W-:Y:S04]  /*0830*/  ST.E desc[UR4][R36.64], R0 ;  /* 0x0000000024007985 */ /* 0x0005e8000c101904 */
[----:B------:R-:W3:Y:S01]  /*0840*/  LDG.E.64 R8, desc[UR4][R4.64+0x20] ;  /* 0x0000200404087981 */ /* 0x000ee2000c1e1b00 */
[----:B------:R-:W-:-:S03]  /*0850*/  IMAD R45, R18, 0x3, RZ ;  /* 0x00000003122d7824 */ /* 0x000fc600078e02ff */
[----:B0-----:R-:W4:Y:S01]  /*0860*/  LDG.E.64 R32, desc[UR4][R32.64+0x30] ;  /* 0x0000300420207981 */ /* 0x001f22000c1e1b00 */
[----:B------:R-:W-:Y:S02]  /*0870*/  DSETP.GE.AND P2, PT, R14, R16, PT ;  /* 0x000000100e00722a */ /* 0x000fe40003f46000 */
[----:B------:R-:W-:Y:S01]  /*0880*/  DSETP.GE.AND P4, PT, R10, R26, PT ;  /* 0x0000001a0a00722a */ /* 0x000fe20003f86000 */
[----:B---3--:R-:W-:-:S05]  /*0890*/  IMAD.WIDE R44, R45, 0x8, R8 ;  /* 0x000000082d2c7825 */ /* 0x008fca00078e0208 */
[----:B-1----:R-:W3:Y:S04]  /*08a0*/  LD.E.64 R28, desc[UR4][R44.64+0x10] ;  /* 0x000010042c1c7980 */ /* 0x002ee8000c101b00 */
[----:B------:R-:W5:Y:S04]  /*08b0*/  LD.E.64 R20, desc[UR4][R44.64+0x8] ;  /* 0x000008042c147980 */ /* 0x000f68000c101b00 */
[----:B------:R-:W4:Y:S01]  /*08c0*/  LD.E.64 R8, desc[UR4][R44.64] ;  /* 0x000000042c087980 */ /* 0x000f22000c101b00 */
[----:B------:R-:W-:Y:S02]  /*08d0*/  DSETP.GE.AND P3, PT, R12, R24, PT ;  /* 0x000000180c00722a */ /* 0x000fe40003f66000 */
[----:B------:R-:W-:Y:S01]  /*08e0*/  DMUL R40, R38, 0.25 ;  /* 0x3fd0000026287828 */ /* 0x000fe20000000000 */
[----:B------:R-:W-:-:S02]  /*08f0*/  SEL R19, RZ, 0x1, !P4 ;  /* 0x00000001ff137807 */ /* 0x000fc40006000000 */
[----:B--2---:R-:W-:Y:S02]  /*0900*/  SEL R0, RZ, 0x4, !P2 ;  /* 0x00000004ff007807 */ /* 0x004fe40005000000 */
[----:B------:R-:W-:-:S03]  /*0910*/  SEL R6, RZ, 0x2, !P3 ;  /* 0x00000002ff067807 */ /* 0x000fc60005800000 */
[--C-:B------:R-:W-:Y:S01]  /*0920*/  DADD R4, -RZ, -R40.reuse ;  /* 0x00000000ff047229 */ /* 0x100fe20000000928 */
[----:B------:R-:W-:Y:S01]  /*0930*/  IADD3 R19, PT, PT, R19, R6, R0 ;  /* 0x0000000613137210 */ /* 0x000fe20007ffe000 */
[----:B------:R-:W-:-:S04]  /*0940*/  DADD R36, -RZ, -R40 ;  /* 0x00000000ff247229 */ /* 0x000fc80000000928 */
[----:B------:R-:W-:-:S04]  /*0950*/  IMAD.IADD R0, R42, 0x1, R19 ;  /* 0x000000012a007824 */ /* 0x000fc800078e0213 */
[CC--:B------:R-:W-:Y:S02]  /*0960*/  FSEL R30, R40.reuse, R4.reuse, P4 ;  /* 0x00000004281e7208 */ /* 0x0c0fe40002000000 */
[CC--:B------:R-:W-:Y:S02]  /*0970*/  FSEL R31, R41.reuse, R5.reuse, P4 ;  /* 0x00000005291f7208 */ /* 0x0c0fe40002000000 */
[CC--:B------:R-:W-:Y:S02]  /*0980*/  FSEL R6, R40.reuse, R4.reuse, P3 ;  /* 0x0000000428067208 */ /* 0x0c0fe40001800000 */
[CC--:B------:R-:W-:Y:S02]  /*0990*/  FSEL R7, R41.reuse, R5.reuse, P3 ;  /* 0x0000000529077208 */ /* 0x0c0fe40001800000 */
[----:B------:R-:W-:Y:S02]  /*09a0*/  FSEL R4, R40, R4, P2 ;  /* 0x0000000428047208 */ /* 0x000fe40001000000 */
[----:B------:R-:W-:-:S06]  /*09b0*/  FSEL R5, R41, R5, P2 ;  /* 0x0000000529057208 */ /* 0x000fcc0001000000 */
[----:B------:R-:W-:Y:S02]  /*09c0*/  DADD R4, R16, R4 ;  /* 0x0000000010047229 */ /* 0x000fe40000000004 */
[----:B------:R-:W-:Y:S01]  /*09d0*/  DADD R6, R24, R6 ;  /* 0x0000000018067229 */ /* 0x000fe20000000006 */
[----:B------:R-:W-:Y:S01]  /*09e0*/  BSSY B2, `(.L_x_287) ;  /* 0x000009f000027945 */ /* 0x000fe20003800000 */
[----:B------:R-:W-:Y:S01]  /*09f0*/  VIADD R3, R3, 0x1 ;  /* 0x0000000103037836 */ /* 0x000fe20000000000 */
[----:B---3--:R-:W-:Y:S02]  /*0a00*/  DSETP.GE.AND P1, PT, R28, R16, PT ;  /* 0x000000101c00722a */ /* 0x008fe40003f26000 */
[----:B------:R-:W-:Y:S02]  /*0a10*/  DADD R28, -RZ, -R40 ;  /* 0x00000000ff1c7229 */ /* 0x000fe40000000928 */
[----:B-----5:R-:W-:Y:S01]  /*0a20*/  DSETP.GE.AND P0, PT, R20, R24, PT ;  /* 0x000000181400722a */ /* 0x020fe20003f06000 */
[----:B------:R-:W-:Y:S01]  /*0a30*/  IMAD.WIDE R20, R0, 0x4, RZ ;  /* 0x0000000400147825 */ /* 0x000fe200078e02ff */
[----:B----4-:R-:W-:Y:S01]  /*0a40*/  DSETP.GE.AND P2, PT, R8, R26, PT ;  /* 0x0000001a0800722a */ /* 0x010fe20003f46000 */
[----:B------:R-:W-:-:S02]  /*0a50*/  FSEL R37, R41, R37, P1 ;  /* 0x0000002529257208 */ /* 0x000fc40000800000 */
[----:B------:R-:W-:-:S03]  /*0a60*/  IADD3 R32, P3, PT, R32, R20, RZ ;  /* 0x0000001420207210 */ /* 0x000fc60007f7e0ff */
[----:B------:R-:W-:Y:S02]  /*0a70*/  FSEL R36, R40, R28, P1 ;  /* 0x0000001c28247208 */ /* 0x000fe40000800000 */
[CC--:B------:R-:W-:Y:S02]  /*0a80*/  FSEL R9, R41.reuse, R29.reuse, P0 ;  /* 0x0000001d29097208 */ /* 0x0c0fe40000000000 */
[----:B------:R-:W-:Y:S01]  /*0a90*/  FSEL R29, R41, R29, P2 ;  /* 0x0000001d291d7208 */ /* 0x000fe20001000000 */
[----:B------:R-:W-:Y:S01]  /*0aa0*/  IMAD.MOV.U32 R41, RZ, RZ, -0x2 ;  /* 0xfffffffeff297424 */ /* 0x000fe200078e00ff */
[----:B------:R-:W-:Y:S01]  /*0ab0*/  IADD3.X R33, PT, PT, R33, R21, RZ, P3, !PT ;  /* 0x0000001521217210 */ /* 0x000fe20001ffe4ff */
[----:B------:R-:W-:Y:S01]  /*0ac0*/  DADD R16, R16, R36 ;  /* 0x0000000010107229 */ /* 0x000fe20000000024 */
[----:B------:R-:W-:Y:S02]  /*0ad0*/  SEL R35, RZ, 0x2, !P0 ;  /* 0x00000002ff237807 */ /* 0x000fe40004000000 */
[----:B------:R-:W-:-:S02]  /*0ae0*/  SEL R36, RZ, 0x4, !P1 ;  /* 0x00000004ff247807 */ /* 0x000fc40004800000 */
[----:B------:R-:W-:Y:S01]  /*0af0*/  SEL R23, RZ, 0x1, !P2 ;  /* 0x00000001ff177807 */ /* 0x000fe20005000000 */
[----:B------:R0:W-:Y:S03]  /*0b00*/  ST.E desc[UR4][R32.64], R41 ;  /* 0x0000002920007985 */ /* 0x0001e6000c101904 */
[----:B------:R-:W-:Y:S02]  /*0b10*/  IADD3 R35, PT, PT, R23, R35, R36 ;  /* 0x0000002317237210 */ /* 0x000fe40007ffe024 */
[CC--:B------:R-:W-:Y:S02]  /*0b20*/  FSEL R8, R40.reuse, R28.reuse, P0 ;  /* 0x0000001c28087208 */ /* 0x0c0fe40000000000 */
[----:B------:R-:W-:Y:S02]  /*0b30*/  ISETP.NE.AND P0, PT, R35, R19, PT ;  /* 0x000000132300720c */ /* 0x000fe40003f05270 */
[----:B------:R-:W-:-:S02]  /*0b40*/  FSEL R28, R40, R28, P2 ;  /* 0x0000001c281c7208 */ /* 0x000fc40001000000 */
[----:B------:R-:W-:Y:S02]  /*0b50*/  DADD R24, R24, R8 ;  /* 0x0000000018187229 */ /* 0x000fe40000000008 */
[C---:B------:R-:W-:Y:S02]  /*0b60*/  DADD R8, R26.reuse, R30 ;  /* 0x000000001a087229 */ /* 0x040fe4000000001e */
[----:B------:R-:W-:Y:S02]  /*0b70*/  DADD R28, R26, R28 ;  /* 0x000000001a1c7229 */ /* 0x000fe4000000001c */
[----:B------:R-:W-:-:S03]  /*0b80*/  DMUL R26, R38, 0.5 ;  /* 0x3fe00000261a7828 */ /* 0x000fc60000000000 */
[----:B0-----:R-:W-:Y:S08]  /*0b90*/  @P0 BRA `(.L_x_288) ;  /* 0x00000008000c0947 */ /* 0x001ff00003800000 */
[----:B------:R-:W-:Y:S01]  /*0ba0*/  BSSY B3, `(.L_x_288) ;  /* 0x0000082000037945 */ /* 0x000fe20003800000 */
[----:B------:R-:W-:Y:S01]  /*0bb0*/  MOV R32, R24 ;  /* 0x0000001800207202 */ /* 0x000fe20000000f00 */
[----:B------:R-:W-:-:S07]  /*0bc0*/  IMAD.MOV.U32 R33, RZ, RZ, R25 ;  /* 0x000000ffff217224 */ /* 0x000fce00078e0019 */
.L_x_289:
[----:B------:R-:W0:Y:S02]  /*0bd0*/  LDC.64 R40, c[0x0][0x380] ;  /* 0x0000e000ff287b82 */ /* 0x000e240000000a00 */
[----:B0-----:R-:W2:Y:S01]  /*0be0*/  LDG.E.64 R20, desc[UR4][R40.64+0x30] ;  /* 0x0000300428147981 */ /* 0x001ea2000c1e1b00 */
[----:B------:R-:W-:Y:S05]  /*0bf0*/  YIELD ;  /* 0x0000000000007946 */ /* 0x000fea0003800000 */
[----:B------:R-:W0:Y:S01]  /*0c00*/  S2R R19, SR_LANEID ;  /* 0x0000000000137919 */ /* 0x000e220000000000 */
[----:B--2---:R-:W-:-:S05]  /*0c10*/  IMAD.WIDE R20, R34, 0x4, R20 ;  /* 0x0000000422147825 */ /* 0x004fca00078e0214 */
[----:B------:R1:W-:Y:S01]  /*0c20*/  ST.E desc[UR4][R20.64], R22 ;  /* 0x0000001614007985 */ /* 0x0003e2000c101904 */
[----:B------:R-:W-:Y:S06]  /*0c30*/  MEMBAR.SC.GPU ;  /* 0x0000000000007992 */ /* 0x000fec0000002000 */
[----:B------:R-:W-:-:S00]  /*0c40*/  ERRBAR ;  /* 0x00000000000079ab */ /* 0x000fc00000000000 */
[----:B------:R-:W-:Y:S06]  /*0c50*/  CGAERRBAR ;  /* 0x00000000000075ab */ /* 0x000fec0000000000 */
[----:B------:R-:W-:Y:S01]  /*0c60*/  CCTL.IVALL ;  /* 0x00000000ff00798f */ /* 0x000fe20002000000 */
[----:B------:R-:W-:Y:S02]  /*0c70*/  VOTEU.ANY UR6, UPT, PT ;  /* 0x0000000000067886 */ /* 0x000fe400038e0100 */
[----:B------:R-:W0:Y:S08]  /*0c80*/  FLO.U32 R34, UR6 ;  /* 0x0000000600227d00 */ /* 0x000e3000080e0000 */
[----:B------:R-:W2:Y:S01]  /*0c90*/  POPC R31, UR6 ;  /* 0x00000006001f7d09 */ /* 0x000ea20008000000 */
[----:B0-----:R-:W-:-:S13]  /*0ca0*/  ISETP.EQ.U32.AND P0, PT, R34, R19, PT ;  /* 0x000000132200720c */ /* 0x001fda0003f02070 */
[----:B--2---:R-:W2:Y:S04]  /*0cb0*/  @P0 ATOMG.E.ADD.STRONG.GPU PT, R35, desc[UR4][R40.64], R31 ;  /* 0x8000001f282309a8 */ /* 0x004ea800081ef104 */
[----:B-1----:R-:W3:Y:S01]  /*0cc0*/  LDG.E.64 R20, desc[UR4][R40.64+0x20] ;  /* 0x0000200428147981 */ /* 0x002ee2000c1e1b00 */
        /* <DEDUP_REMOVED lines=19> */
[----:B------:R-:W-:Y:S04]  /*0e00*/  ST.E desc[UR4][R36.64], RZ ;  /* 0x000000ff24007985 */ /* 0x000fe8000c101904 */
[----:B0-----:R-:W4:Y:S01]  /*0e10*/  LDG.E.64 R20, desc[UR4][R40.64+0x28] ;  /* 0x0000280428147981 */ /* 0x001f22000c1e1b00 */
[----:B------:R-:W-:Y:S01]  /*0e20*/  MOV R23, 0xffffffff ;  /* 0xffffffff00177802 */ /* 0x000fe20000000f00 */
[----:B----4-:R-:W-:-:S05]  /*0e30*/  IMAD.WIDE R20, R19, 0x4, R20 ;  /* 0x0000000413147825 */ /* 0x010fca00078e0214 */
[----:B------:R0:W-:Y:S04]  /*0e40*/  ST.E desc[UR4][R20.64], R23 ;  /* 0x0000001714007985 */ /* 0x0001e8000c101904 */
[----:B-1----:R-:W4:Y:S02]  /*0e50*/  LDG.E.64 R24, desc[UR4][R40.64+0x38] ;  /* 0x0000380428187981 */ /* 0x002f24000c1e1b00 */
[----:B----4-:R-:W-:-:S05]  /*0e60*/  IMAD.WIDE R24, R19, 0x4, R24 ;  /* 0x0000000413187825 */ /* 0x010fca00078e0218 */
[----:B------:R1:W-:Y:S04]  /*0e70*/  ST.E desc[UR4][R24.64], R3 ;  /* 0x0000000318007985 */ /* 0x0003e8000c101904 */
[----:B--2---:R-:W2:Y:S01]  /*0e80*/  LDG.E.64 R30, desc[UR4][R40.64+0x30] ;  /* 0x00003004281e7981 */ /* 0x004ea2000c1e1b00 */
[----:B------:R-:W-:-:S04]  /*0e90*/  IMAD.SHL.U32 R42, R19, 0x8, RZ ;  /* 0x00000008132a7824 */ /* 0x000fc800078e00ff */
[----:B--2---:R-:W-:-:S05]  /*0ea0*/  IMAD.WIDE.U32 R30, R42, 0x4, R30 ;  /* 0x000000042a1e7825 */ /* 0x004fca00078e001e */
[----:B------:R2:W-:Y:S04]  /*0eb0*/  ST.E desc[UR4][R30.64], R23 ;  /* 0x000000171e007985 */ /* 0x0005e8000c101904 */
[----:B---3--:R-:W3:Y:S02]  /*0ec0*/  LDG.E.64 R34, desc[UR4][R40.64+0x30] ;  /* 0x0000300428227981 */ /* 0x008ee4000c1e1b00 */
[----:B---3--:R-:W-:-:S05]  /*0ed0*/  IMAD.WIDE.U32 R34, R42, 0x4, R34 ;  /* 0x000000042a227825 */ /* 0x008fca00078e0022 */
[----:B------:R3:W-:Y:S04]  /*0ee0*/  ST.E desc[UR4][R34.64+0x4], R23 ;  /* 0x0000041722007985 */ /* 0x0007e8000c101904 */
[----:B0-----:R-:W4:Y:S02]  /*0ef0*/  LDG.E.64 R20, desc[UR4][R40.64+0x30] ;  /* 0x0000300428147981 */ /* 0x001f24000c1e1b00 */
[----:B----4-:R-:W-:-:S05]  /*0f00*/  IMAD.WIDE.U32 R20, R42, 0x4, R20 ;  /* 0x000000042a147825 */ /* 0x010fca00078e0014 */
[----:B------:R0:W-:Y:S04]  /*0f10*/  ST.E desc[UR4][R20.64+0x8], R23 ;  /* 0x0000081714007985 */ /* 0x0001e8000c101904 */
[----:B-1----:R-:W4:Y:S02]  /*0f20*/  LDG.E.64 R24, desc[UR4][R40.64+0x30] ;  /* 0x0000300428187981 */ /* 0x002f24000c1e1b00 */
[----:B----4-:R-:W-:-:S05]  /*0f30*/  IMAD.WIDE.U32 R24, R42, 0x4, R24 ;  /* 0x000000042a187825 */ /* 0x010fca00078e0018 */
[----:B------:R1:W-:Y:S04]  /*0f40*/  ST.E desc[UR4][R24.64+0xc], R23 ;  /* 0x00000c1718007985 */ /* 0x0003e8000c101904 */
[----:B------:R-:W4:Y:S02]  /*0f50*/  LDG.E.64 R36, desc[UR4][R40.64+0x30] ;  /* 0x0000300428247981 */ /* 0x000f24000c1e1b00 */
[----:B----4-:R-:W-:-:S05]  /*0f60*/  IMAD.WIDE.U32 R36, R42, 0x4, R36 ;  /* 0x000000042a247825 */ /* 0x010fca00078e0024 */
[----:B------:R-:W-:Y:S04]  /*0f70*/  ST.E desc[UR4][R36.64+0x10], R23 ;  /* 0x0000101724007985 */ /* 0x000fe8000c101904 */
[----:B--2---:R-:W2:Y:S02]  /*0f80*/  LDG.E.64 R30, desc[UR4][R40.64+0x30] ;  /* 0x00003004281e7981 */ /* 0x004ea4000c1e1b00 */
[----:B--2---:R-:W-:-:S05]  /*0f90*/  IMAD.WIDE.U32 R30, R42, 0x4, R30 ;  /* 0x000000042a1e7825 */ /* 0x004fca00078e001e */
[----:B------:R2:W-:Y:S04]  /*0fa0*/  ST.E desc[UR4][R30.64+0x14], R23 ;  /* 0x000014171e007985 */ /* 0x0005e8000c101904 */
[----:B---3--:R-:W3:Y:S02]  /*0fb0*/  LDG.E.64 R34, desc[UR4][R40.64+0x30] ;  /* 0x0000300428227981 */ /* 0x008ee4000c1e1b00 */
[----:B---3--:R-:W-:-:S05]  /*0fc0*/  IMAD.WIDE.U32 R34, R42, 0x4, R34 ;  /* 0x000000042a227825 */ /* 0x008fca00078e0022 */
[----:B------:R3:W-:Y:S04]  /*0fd0*/  ST.E desc[UR4][R34.64+0x18], R23 ;  /* 0x0000181722007985 */ /* 0x0007e8000c101904 */
[----:B0-----:R-:W1:Y:S02]  /*0fe0*/  LDG.E.64 R20, desc[UR4][R40.64+0x30] ;  /* 0x0000300428147981 */ /* 0x001e64000c1e1b00 */
[----:B-1----:R-:W-:-:S05]  /*0ff0*/  IMAD.WIDE.U32 R24, R42, 0x4, R20 ;  /* 0x000000042a187825 */ /* 0x002fca00078e0014 */
[----:B------:R0:W-:Y:S04]  /*1000*/  ST.E desc[UR4][R24.64+0x1c], R23 ;  /* 0x00001c1718007985 */ /* 0x0001e8000c101904 */
[----:B------:R-:W4:Y:S01]  /*1010*/  LDG.E.64 R20, desc[UR4][R40.64+0x28] ;  /* 0x0000280428147981 */ /* 0x000f22000c1e1b00 */
[----:B--2---:R-:W-:Y:S01]  /*1020*/  DMUL R30, R26, 0.25 ;  /* 0x3fd000001a1e7828 */ /* 0x004fe20000000000 */
[----:B----4-:R-:W-:-:S05]  /*1030*/  IMAD.WIDE R36, R19, 0x4, R20 ;  /* 0x0000000413247825 */ /* 0x010fca00078e0214 */
[----:B------:R1:W-:Y:S04]  /*1040*/  ST.E desc[UR4][R36.64], R22 ;  /* 0x0000001624007985 */ /* 0x0003e8000c101904 */
[----:B------:R-:W2:Y:S01]  /*1050*/  LDG.E.64 R44, desc[UR4][R40.64+0x20] ;  /* 0x00002004282c7981 */ /* 0x000ea2000c1e1b00 */
[----:B------:R-:W-:Y:S01]  /*1060*/  DADD R20, -RZ, -R30 ;  /* 0x00000000ff147229 */ /* 0x000fe2000000091e */
[----:B---3--:R-:W-:Y:S01]  /*1070*/  IMAD R35, R18, 0x3, RZ ;  /* 0x0000000312237824 */ /* 0x008fe200078e02ff */
[----:B------:R-:W-:Y:S02]  /*1080*/  DSETP.GE.AND P2, PT, R10, R8, PT ;  /* 0x000000080a00722a */ /* 0x000fe40003f46000 */
[----:B------:R-:W-:Y:S02]  /*1090*/  DSETP.GE.AND P1, PT, R12, R6, PT ;  /* 0x000000060c00722a */ /* 0x000fe40003f26000 */
[----:B------:R-:W-:Y:S01]  /*10a0*/  DSETP.GE.AND P0, PT, R14, R4, PT ;  /* 0x000000040e00722a */ /* 0x000fe20003f06000 */
[----:B------:R-:W3:Y:S03]  /*10b0*/  LDG.E.64 R40, desc[UR4][R40.64+0x30] ;  /* 0x0000300428287981 */ /* 0x000ee6000c1e1b00 */
[----:B0-----:R-:W-:-:S02]  /*10c0*/  FSEL R24, R30, R20, P2 ;  /* 0x000000141e187208 */ /* 0x001fc40001000000 */
[CC--:B------:R-:W-:Y:S02]  /*10d0*/  FSEL R25, R31.reuse, R21.reuse, P2 ;  /* 0x000000151f197208 */ /* 0x0c0fe40001000000 */
[CC--:B-1----:R-:W-:Y:S02]  /*10e0*/  FSEL R22, R30.reuse, R20.reuse, P1 ;  /* 0x000000141e167208 */ /* 0x0c2fe40000800000 */
[CC--:B------:R-:W-:Y:S02]  /*10f0*/  FSEL R23, R31.reuse, R21.reuse, P1 ;  /* 0x000000151f177208 */ /* 0x0c0fe40000800000 */
[----:B------:R-:W-:Y:S02]  /*1100*/  FSEL R30, R30, R20, P0 ;  /* 0x000000141e1e7208 */ /* 0x000fe40000000000 */
[----:B------:R-:W-:Y:S01]  /*1110*/  FSEL R31, R31, R21, P0 ;  /* 0x000000151f1f7208 */ /* 0x000fe20000000000 */
[----:B--2---:R-:W-:-:S05]  /*1120*/  IMAD.WIDE R44, R35, 0x8, R44 ;  /* 0x00000008232c7825 */ /* 0x004fca00078e022c */
[----:B------:R-:W2:Y:S04]  /*1130*/  LD.E.64 R20, desc[UR4][R44.64+0x10] ;  /* 0x000010042c147980 */ /* 0x000ea8000c101b00 */
[----:B------:R-:W4:Y:S04]  /*1140*/  LD.E.64 R36, desc[UR4][R44.64+0x8] ;  /* 0x000008042c247980 */ /* 0x000f28000c101b00 */
[----:B------:R-:W5:Y:S01]  /*1150*/  LD.E.64 R34, desc[UR4][R44.64] ;  /* 0x000000042c227980 */ /* 0x000f62000c101b00 */
[----:B------:R-:W-:Y:S02]  /*1160*/  DMUL R38, R38, 0.5 ;  /* 0x3fe0000026267828 */ /* 0x000fe40000000000 */
[----:B------:R-:W-:-:S06]  /*1170*/  DADD R6, R6, R22 ;  /* 0x0000000006067229 */ /* 0x000fcc0000000016 */
[----:B------:R-:W-:Y:S01]  /*1180*/  DMUL R22, R38, 0.25 ;  /* 0x3fd0000026167828 */ /* 0x000fe20000000000 */
[----:B------:R-:W-:Y:S01]  /*1190*/  SEL R43, RZ, 0x1, !P2 ;  /* 0x00000001ff2b7807 */ /* 0x000fe20005000000 */
[----:B------:R-:W-:Y:S01]  /*11a0*/  DADD R8, R8, R24 ;  /* 0x0000000008087229 */ /* 0x000fe20000000018 */
[----:B------:R-:W-:Y:S02]  /*11b0*/  SEL R24, RZ, 0x4, !P0 ;  /* 0x00000004ff187807 */ /* 0x000fe40004000000 */
[----:B------:R-:W-:Y:S01]  /*11c0*/  SEL R25, RZ, 0x2, !P1 ;  /* 0x00000002ff197807 */ /* 0x000fe20004800000 */
[----:B------:R-:W-:-:S03]  /*11d0*/  DADD R4, R4, R30 ;  /* 0x0000000004047229 */ /* 0x000fc6000000001e */
[----:B------:R-:W-:Y:S01]  /*11e0*/  IADD3 R43, PT, PT, R43, R25, R24 ;  /* 0x000000192b2b7210 */ /* 0x000fe20007ffe018 */
[----:B------:R-:W-:Y:S01]  /*11f0*/  DMUL R26, R26, 0.5 ;  /* 0x3fe000001a1a7828 */ /* 0x000fe20000000000 */
[----:B------:R-:W-:Y:S01]  /*1200*/  IADD3 R3, PT, PT, R3, 0x1, RZ ;  /* 0x0000000103037810 */ /* 0x000fe20007ffe0ff */
[----:B--2---:R-:W-:Y:S02]  /*1210*/  DSETP.GE.AND P3, PT, R20, R16, PT ;  /* 0x000000101400722a */ /* 0x004fe40003f66000 */
[----:B------:R-:W-:Y:S02]  /*1220*/  DADD R20, -RZ, -R22 ;  /* 0x00000000ff147229 */ /* 0x000fe40000000916 */
[----:B----4-:R-:W-:Y:S02]  /*1230*/  DSETP.GE.AND P4, PT, R36, R32, PT ;  /* 0x000000202400722a */ /* 0x010fe40003f86000 */
[----:B-----5:R-:W-:Y:S01]  /*1240*/  DSETP.GE.AND P5, PT, R34, R28, PT ;  /* 0x0000001c2200722a */ /* 0x020fe20003fa6000 */
[----:B------:R-:W-:Y:S01]  /*1250*/  SEL R30, RZ, 0x4, !P3 ;  /* 0x00000004ff1e7807 */ /* 0x000fe20005800000 */
[----:B------:R-:W-:-:S02]  /*1260*/  IMAD.MOV.U32 R34, RZ, RZ, R0 ;  /* 0x000000ffff227224 */ /* 0x000fc400078e0000 */
[----:B------:R-:W-:Y:S02]  /*1270*/  SEL R31, RZ, 0x2, !P4 ;  /* 0x00000002ff1f7807 */ /* 0x000fe40006000000 */
[----:B------:R-:W-:Y:S02]  /*1280*/  SEL R35, RZ, 0x1, !P5 ;  /* 0x00000001ff237807 */ /* 0x000fe40006800000 */
[----:B------:R-:W-:Y:S02]  /*1290*/  IADD3 R0, PT, PT, R42, R43, RZ ;  /* 0x0000002b2a007210 */ /* 0x000fe40007ffe0ff */
[----:B------:R-:W-:Y:S02]  /*12a0*/  IADD3 R35, PT, PT, R35, R31, R30 ;  /* 0x0000001f23237210 */ /* 0x000fe40007ffe01e */
[----:B------:R-:W-:Y:S02]  /*12b0*/  FSEL R30, R22, R20, P3 ;  /* 0x00000014161e7208 */ /* 0x000fe40001800000 */
[----:B------:R-:W-:-:S02]  /*12c0*/  FSEL R31, R23, R21, P3 ;  /* 0x00000015171f7208 */ /* 0x000fc40001800000 */
[CC--:B------:R-:W-:Y:S02]  /*12d0*/  FSEL R24, R22.reuse, R20.reuse, P4 ;  /* 0x0000001416187208 */ /* 0x0c0fe40002000000 */
[CC--:B------:R-:W-:Y:S02]  /*12e0*/  FSEL R25, R23.reuse, R21.reuse, P4 ;  /* 0x0000001517197208 */ /* 0x0c0fe40002000000 */
[----:B------:R-:W-:Y:S02]  /*12f0*/  FSEL R22, R22, R20, P5 ;  /* 0x0000001416167208 */ /* 0x000fe40002800000 */
[----:B------:R-:W-:Y:S01]  /*1300*/  FSEL R23, R23, R21, P5 ;  /* 0x0000001517177208 */ /* 0x000fe20002800000 */
[----:B------:R-:W-:-:S03]  /*1310*/  IMAD.WIDE R20, R0, 0x4, RZ ;  /* 0x0000000400147825 */ /* 0x000fc600078e02ff */
[----:B---3--:R-:W-:-:S05]  /*1320*/  IADD3 R36, P0, PT, R40, R20, RZ ;  /* 0x0000001428247210 */ /* 0x008fca0007f1e0ff */
[----:B------:R-:W-:Y:S02]  /*1330*/  IMAD.X R37, R41, 0x1, R21, P0 ;  /* 0x0000000129257824 */ /* 0x000fe400000e0615 */
[----:B------:R-:W-:-:S05]  /*1340*/  IMAD.MOV.U32 R41, RZ, RZ, -0x2 ;  /* 0xfffffffeff297424 */ /* 0x000fca00078e00ff */
[----:B------:R0:W-:Y:S01]  /*1350*/  ST.E desc[UR4][R36.64], R41 ;  /* 0x0000002924007985 */ /* 0x0001e2000c101904 */
[----:B------:R-:W-:Y:S01]  /*1360*/  ISETP.NE.AND P0, PT, R35, R43, PT ;  /* 0x0000002b2300720c */ /* 0x000fe20003f05270 */
[----:B------:R-:W-:Y:S02]  /*1370*/  DADD R16, R16, R30 ;  /* 0x0000000010107229 */ /* 0x000fe4000000001e */
[----:B------:R-:W-:Y:S02]  /*1380*/  DADD R32, R32, R24 ;  /* 0x0000000020207229 */ /* 0x000fe40000000018 */
[----:B------:R-:W-:Y:S01]  /*1390*/  DADD R28, R28, R22 ;  /* 0x000000001c1c7229 */ /* 0x000fe20000000016 */
[----:B------:R-:W-:-:S07]  /*13a0*/  IMAD.MOV.U32 R22, RZ, RZ, R19 ;  /* 0x000000ffff167224 */ /* 0x000fce00078e0013 */
[----:B0-----:R-:W-:Y:S05]  /*13b0*/  @!P0 BRA `(.L_x_289) ;  /* 0xfffffff800048947 */ /* 0x001fea000383ffff */
[----:B------:R-:W-:Y:S05]  /*13c0*/  BSYNC B3 ;  /* 0x0000000000037941 */ /* 0x000fea0003800000 */
.L_x_288:
[----:B------:R-:W-:Y:S05]  /*13d0*/  BSYNC B2 ;  /* 0x0000000000027941 */ /* 0x000fea0003800000 */
.L_x_287:
[----:B------:R-:W0:Y:S02]  /*13e0*/  LDC.64 R28, c[0x0][0x380] ;  /* 0x0000e000ff1c7b82 */ /* 0x000e240000000a00 */
[----:B0-----:R-:W2:Y:S01]  /*13f0*/  LDG.E.64 R16, desc[UR4][R28.64+0x30] ;  /* 0x000030041c107981 */ /* 0x001ea2000c1e1b00 */
[----:B------:R-:W-:Y:S01]  /*1400*/  IMAD.IADD R35, R35, 0x1, R42 ;  /* 0x0000000123237824 */ /* 0x000fe200078e022a */
[----:B------:R-:W-:-:S03]  /*1410*/  MOV R19, 0xfffffffe ;  /* 0xfffffffe00137802 */ /* 0x000fc60000000f00 */
[----:B--2---:R-:W-:-:S05]  /*1420*/  IMAD.WIDE R16, R35, 0x4, R16 ;  /* 0x0000000423107825 */ /* 0x004fca00078e0210 */
[----:B------:R0:W-:Y:S04]  /*1430*/  ST.E desc[UR4][R16.64], R19 ;  /* 0x0000001310007985 */ /* 0x0001e8000c101904 */
[----:B------:R-:W2:Y:S02]  /*1440*/  LDG.E.64 R24, desc[UR4][R28.64+0x30] ;  /* 0x000030041c187981 */ /* 0x000ea4000c1e1b00 */
[----:B--2---:R-:W-:-:S05]  /*1450*/  IMAD.WIDE R24, R34, 0x4, R24 ;  /* 0x0000000422187825 */ /* 0x004fca00078e0218 */
[----:B------:R1:W-:Y:S01]  /*1460*/  ST.E desc[UR4][R24.64], R22 ;  /* 0x0000001618007985 */ /* 0x0003e2000c101904 */
[----:B------:R-:W-:Y:S06]  /*1470*/  MEMBAR.SC.GPU ;  /* 0x0000000000007992 */ /* 0x000fec0000002000 */
[----:B------:R-:W-:-:S00]  /*1480*/  ERRBAR ;  /* 0x00000000000079ab */ /* 0x000fc00000000000 */
[----:B------:R-:W-:Y:S06]  /*1490*/  CGAERRBAR ;  /* 0x00000000000075ab */ /* 0x000fec0000000000 */
[----:B------:R-:W-:Y:S04]  /*14a0*/  CCTL.IVALL ;  /* 0x00000000ff00798f */ /* 0x000fe80002000000 */
[----:B0-----:R-:W2:Y:S02]  /*14b0*/  LDG.E.64 R16, desc[UR4][R28.64+0x30] ;  /* 0x000030041c107981 */ /* 0x001ea4000c1e1b00 */
[----:B--2---:R-:W-:-:S05]  /*14c0*/  IADD3 R32, P0, PT, R16, R20, RZ ;  /* 0x0000001410207210 */ /* 0x004fca0007f1e0ff */
[----:B------:R-:W-:-:S05]  /*14d0*/  IMAD.X R33, R17, 0x1, R21, P0 ;  /* 0x0000000111217824 */ /* 0x000fca00000e0615 */
[----:B------:R2:W-:Y:S04]  /*14e0*/  ST.E desc[UR4][R32.64], R2 ;  /* 0x0000000220007985 */ /* 0x0005e8000c101904 */
[----:B------:R-:W3:Y:S02]  /*14f0*/  LDG.E.64 R16, desc[UR4][R28.64+0x30] ;  /* 0x000030041c107981 */ /* 0x000ee4000c1e1b00 */
[----:B---3--:R-:W-:-:S05]  /*1500*/  IMAD.WIDE R20, R35, 0x4, R16 ;  /* 0x0000000423147825 */ /* 0x008fca00078e0210 */
[----:B------:R2:W-:Y:S04]  /*1510*/  ST.E desc[UR4][R20.64], R18 ;  /* 0x0000001214007985 */ /* 0x0005e8000c101904 */
[----:B------:R-:W3:Y:S01]  /*1520*/  LDG.E.64 R16, desc[UR4][R28.64+0x28] ;  /* 0x000028041c107981 */ /* 0x000ee2000c1e1b00 */
[----:B------:R-:W-:Y:S01]  /*1530*/  PLOP3.LUT P0, PT, PT, PT, PT, 0x8, 0x80 ;  /* 0x000000000080781c */ /* 0x000fe20003f0e170 */
[----:B------:R-:W-:Y:S01]  /*1540*/  IMAD.MOV.U32 R38, RZ, RZ, R26 ;  /* 0x000000ffff267224 */ /* 0x000fe200078e001a */
[----:B------:R-:W-:Y:S01]  /*1550*/  MOV R39, R27 ;  /* 0x0000001b00277202 */ /* 0x000fe20000000f00 */
[----:B-1----:R-:W-:Y:S01]  /*1560*/  IMAD.MOV.U32 R25, RZ, RZ, R7 ;  /* 0x000000ffff197224 */ /* 0x002fe200078e0007 */
[----:B------:R-:W-:Y:S01]  /*1570*/  MOV R24, R6 ;  /* 0x0000000600187202 */ /* 0x000fe20000000f00 */
[----:B---3--:R-:W-:-:S04]  /*1580*/  IMAD.WIDE R30, R18, 0x4, R16 ;  /* 0x00000004121e7825 */ /* 0x008fc800078e0210 */
[----:B------:R-:W-:Y:S01]  /*1590*/  IMAD.MOV.U32 R16, RZ, RZ, R4 ;  /* 0x000000ffff107224 */ /* 0x000fe200078e0004 */
[----:B------:R2:W-:Y:S01]  /*15a0*/  ST.E desc[UR4][R30.64], R22 ;  /* 0x000000161e007985 */ /* 0x0005e2000c101904 */
[----:B------:R-:W-:Y:S01]  /*15b0*/  IMAD.MOV.U32 R17, RZ, RZ, R5 ;  /* 0x000000ffff117224 */ /* 0x000fe200078e0005 */
[----:B------:R-:W-:Y:S06]  /*15c0*/  MEMBAR.SC.GPU ;  /* 0x0000000000007992 */ /* 0x000fec0000002000 */
[----:B------:R-:W-:-:S00]  /*15d0*/  ERRBAR ;  /* 0x00000000000079ab */ /* 0x000fc00000000000 */
[----:B------:R-:W-:Y:S06]  /*15e0*/  CGAERRBAR ;  /* 0x00000000000075ab */ /* 0x000fec0000000000 */
[----:B------:R-:W-:Y:S01]  /*15f0*/  CCTL.IVALL ;  /* 0x00000000ff00798f */ /* 0x000fe20002000000 */
[----:B------:R-:W-:Y:S01]  /*1600*/  MOV R26, R8 ;  /* 0x00000008001a7202 */ /* 0x000fe20000000f00 */
[----:B------:R-:W-:Y:S01]  /*1610*/  IMAD.MOV.U32 R27, RZ, RZ, R9 ;  /* 0x000000ffff1b7224 */ /* 0x000fe200078e0009 */
[----:B------:R-:W-:Y:S01]  /*1620*/  MOV R0, R22 ;  /* 0x0000001600007202 */ /* 0x000fe20000000f00 */
[----:B------:R-:W-:Y:S06]  /*1630*/  BRA `(.L_x_290) ;  /* 0x0000000000507947 */ /* 0x000fec0003800000 */
.L_x_286:
[----:B------:R-:W0:Y:S02]  /*1640*/  LDC.64 R6, c[0x0][0x380] ;  /* 0x0000e000ff067b82 */ /* 0x000e240000000a00 */
[----:B0-----:R-:W2:Y:S01]  /*1650*/  LDG.E.64 R4, desc[UR4][R6.64+0x30] ;  /* 0x0000300406047981 */ /* 0x001ea2000c1e1b00 */
[----:B------:R-:W-:Y:S01]  /*1660*/  PLOP3.LUT P0, PT, PT, PT, PT, 0x80, 0x8 ;  /* 0x000000000008781c */ /* 0x000fe20003f0f070 */
[----:B--2---:R-:W-:-:S05]  /*1670*/  IMAD.WIDE R4, R34, 0x4, R4 ;  /* 0x0000000422047825 */ /* 0x004fca00078e0204 */
[----:B------:R1:W-:Y:S01]  /*1680*/  ST.E desc[UR4][R4.64], R18 ;  /* 0x0000001204007985 */ /* 0x0003e2000c101904 */
[----:B------:R-:W-:Y:S06]  /*1690*/  MEMBAR.SC.GPU ;  /* 0x0000000000007992 */ /* 0x000fec0000002000 */
[----:B------:R-:W-:-:S00]  /*16a0*/  ERRBAR ;  /* 0x00000000000079ab */ /* 0x000fc00000000000 */
[----:B------:R-:W-:Y:S06]  /*16b0*/  CGAERRBAR ;  /* 0x00000000000075ab */ /* 0x000fec0000000000 */
[----:B------:R-:W-:Y:S01]  /*16c0*/  CCTL.IVALL ;  /* 0x00000000ff00798f */ /* 0x000fe20002000000 */
[----:B------:R-:W-:Y:S01]  /*16d0*/  IMAD.MOV.U32 R0, RZ, RZ, R18 ;  /* 0x000000ffff007224 */ /* 0x000fe200078e0012 */
[----:B------:R-:W-:Y:S06]  /*16e0*/  BRA `(.L_x_290) ;  /* 0x0000000000247947 */ /* 0x000fec0003800000 */
.L_x_285:
        /* <DEDUP_REMOVED lines=9> */
.L_x_290:
[----:B------:R-:W-:Y:S05]  /*1780*/  BSYNC B1 ;  /* 0x0000000000017941 */ /* 0x000fea0003800000 */
.L_x_284:
[----:B------:R-:W-:Y:S05]  /*1790*/  @P0 BRA `(.L_x_291) ;  /* 0xffffffe8007c0947 */ /* 0x000fea000383ffff */
[----:B------:R-:W-:Y:S05]  /*17a0*/  BSYNC B0 ;  /* 0x0000000000007941 */ /* 0x000fea0003800000 */
.L_x_279:
[----:B--2---:R-:W0:Y:S02]  /*17b0*/  LDC.64 R20, c[0x0][0x380] ;  /* 0x0000e000ff147b82 */ /* 0x004e240000000a00 */
[----:B01----:R-:W2:Y:S06]  /*17c0*/  LDG.E.64 R4, desc[UR4][R20.64+0x20] ;  /* 0x0000200414047981 */ /* 0x003eac000c1e1b00 */
[----:B------:R-:W0:Y:S01]  /*17d0*/  LDC.64 R18, c[0x0][0x388] ;  /* 0x0000e200ff127b82 */ /* 0x000e220000000a00 */
[----:B------:R-:W-:-:S04]  /*17e0*/  IMAD R7, R2, 0x3, RZ ;  /* 0x0000000302077824 */ /* 0x000fc800078e02ff */
[----:B--2---:R-:W-:-:S05]  /*17f0*/  IMAD.WIDE R4, R7, 0x8, R4 ;  /* 0x0000000807047825 */ /* 0x004fca00078e0204 */
[----:B------:R-:W-:Y:S04]  /*1800*/  ST.E.64 desc[UR4][R4.64], R10 ;  /* 0x0000000a04007985 */ /* 0x000fe8000c101b04 */
[----:B------:R-:W-:Y:S04]  /*1810*/  ST.E.64 desc[UR4][R4.64+0x8], R12 ;  /* 0x0000080c04007985 */ /* 0x000fe8000c101b04 */
[----:B------:R1:W-:Y:S04]  /*1820*/  ST.E.64 desc[UR4][R4.64+0x10], R14 ;  /* 0x0000100e04007985 */ /* 0x0003e8000c101b04 */
[----:B0-----:R-:W2:Y:S04]  /*1830*/  LDG.E.64 R6, desc[UR4][R18.64+0x10] ;  /* 0x0000100412067981 */ /* 0x001ea8000c1e1b00 */
[----:B------:R-:W3:Y:S01]  /*1840*/  LDG.E.64 R8, desc[UR4][R20.64+0x18] ;  /* 0x0000180414087981 */ /* 0x000ee2000c1e1b00 */
[----:B--2---:R-:W-:-:S06]  /*1850*/  IMAD.WIDE R6, R2, 0x8, R6 ;  /* 0x0000000802067825 */ /* 0x004fcc00078e0206 */
[----:B------:R-:W2:Y:S01]  /*1860*/  LD.E.64 R6, desc[UR4][R6.64] ;  /* 0x0000000406067980 */ /* 0x000ea2000c101b00 */
[----:B---3--:R-:W-:-:S05]  /*1870*/  IMAD.WIDE R8, R2, 0x8, R8 ;  /* 0x0000000802087825 */ /* 0x008fca00078e0208 */
[----:B--2---:R-:W-:Y:S04]  /*1880*/  ST.E.64 desc[UR4][R8.64], R6 ;  /* 0x0000000608007985 */ /* 0x004fe8000c101b04 */
[----:B------:R-:W2:Y:S01]  /*1890*/  LDG.E.64 R16, desc[UR4][R20.64+0x10] ;  /* 0x0000100414107981 */ /* 0x000ea2000c1e1b00 */
[----:B------:R-:W-:Y:S02]  /*18a0*/  HFMA2 R23, -RZ, RZ, 0, 5.9604644775390625e-08 ;  /* 0x00000001ff177431 */ /* 0x000fe400000001ff */
[----:B--2---:R-:W-:-:S05]  /*18b0*/  IMAD.WIDE R16, R2, 0x4, R16 ;  /* 0x0000000402107825 */ /* 0x004fca00078e0210 */
[----:B------:R-:W-:Y:S04]  /*18c0*/  ST.E desc[UR4][R16.64], R23 ;  /* 0x0000001710007985 */ /* 0x000fe8000c101904 */
[----:B-1----:R-:W2:Y:S02]  /*18d0*/  LDG.E.64 R4, desc[UR4][R20.64+0x28] ;  /* 0x0000280414047981 */ /* 0x002ea4000c1e1b00 */
[----:B--2---:R-:W-:-:S05]  /*18e0*/  IMAD.WIDE R4, R2, 0x4, R4 ;  /* 0x0000000402047825 */ /* 0x004fca00078e0204 */
[----:B------:R-:W-:Y:S04]  /*18f0*/  ST.E desc[UR4][R4.64], R0 ;  /* 0x0000000004007985 */ /* 0x000fe8000c101904 */
[----:B------:R-:W2:Y:S02]  /*1900*/  LDG.E.64 R10, desc[UR4][R20.64+0x38] ;  /* 0x00003804140a7981 */ /* 0x000ea4000c1e1b00 */
[----:B--2---:R-:W-:-:S05]  /*1910*/  IMAD.WIDE R10, R2, 0x4, R10 ;  /* 0x00000004020a7825 */ /* 0x004fca00078e020a */
[----:B------:R-:W-:Y:S01]  /*1920*/  ST.E desc[UR4][R10.64], R3 ;  /* 0x000000030a007985 */ /* 0x000fe2000c101904 */
[----:B------:R-:W-:Y:S05]  /*1930*/  EXIT ;  /* 0x000000000000794d */ /* 0x000fea0003800000 */
.L_x_292:
        /* <DEDUP_REMOVED lines=12> */
.L_x_314:


//--------------------- .nv.shared._Z8set_treeP7Octtree --------------------------
	.section	.nv.shared._Z8set_treeP7Octtree,"aw",@nobits
	.sectionflags	@""
	.align	16
	.zero		1024


//--------------------- .nv.shared.reserved.0     --------------------------
	.section	.nv.shared.reserved.0,"aw",@nobits
	.weak		__nv_reservedSMEM_offset_0_alias
	.size		__nv_reservedSMEM_offset_0_alias, 0, 64
	.other		__nv_reservedSMEM_offset_0_alias,@"STO_CUDA_RESERVED_SHARED STV_DEFAULT"
__nv_reservedSMEM_offset_0_alias:
	.zero		0
	.zero		64


//--------------------- .nv.shared._Z16get_accelerationP7OcttreeP8Entitiesimj --------------------------
	.section	.nv.shared._Z16get_accelerationP7OcttreeP8Entitiesimj,"aw",@nobits
	.sectionflags	@""
	.align	16
.nv.shared._Z16get_accelerationP7OcttreeP8Entitiesimj:
	.zero		4160


//--------------------- .nv.shared._Z10order_entsP7OcttreePi --------------------------
	.section	.nv.shared._Z10order_entsP7OcttreePi,"aw",@nobits
	.sectionflags	@""
	.align	16
	.zero		1024


//--------------------- .nv.shared._Z17set_branch_valuesP7Octtree --------------------------
	.section	.nv.shared._Z17set_branch_valuesP7Octtree,"aw",@nobits
	.sectionflags	@""
	.align	16
	.zero		1024


//--------------------- .nv.shared._Z16get_bounding_boxPdiS_ --------------------------
	.section	.nv.shared._Z16get_bounding_boxPdiS_,"aw",@nobits
	.sectionflags	@""
	.align	16
	.zero		1024


//--------------------- .nv.shared._Z7add_entP7OcttreeP8Entitiesj --------------------------
	.section	.nv.shared._Z7add_entP7OcttreeP8Entitiesj,"aw",@nobits
	.sectionflags	@""
	.align	16
	.zero		1024


//--------------------- .nv.constant0._Z8set_treeP7Octtree --------------------------
	.section	.nv.constant0._Z8set_treeP7Octtree,"a",@progbits
	.sectionflags	@""
	.align	4
.nv.constant0._Z8set_treeP7Octtree:
	.zero		904


//--------------------- .nv.constant0._Z16get_accelerationP7OcttreeP8Entitiesimj --------------------------
	.section	.nv.constant0._Z16get_accelerationP7OcttreeP8Entitiesimj,"a",@progbits
	.sectionflags	@""
	.align	4
.nv.constant0._Z16get_accelerationP7OcttreeP8Entitiesimj:
	.zero		932


//--------------------- .nv.constant0._Z10order_entsP7OcttreePi --------------------------
	.section	.nv.constant0._Z10order_entsP7OcttreePi,"a",@progbits
	.sectionflags	@""
	.align	4
.nv.constant0._Z10order_entsP7OcttreePi:
	.zero		912


//--------------------- .nv.constant0._Z17set_branch_valuesP7Octtree --------------------------
	.section	.nv.constant0._Z17set_branch_valuesP7Octtree,"a",@progbits
	.sectionflags	@""
	.align	4
.nv.constant0._Z17set_branch_valuesP7Octtree:
	.zero		904


//--------------------- .nv.constant0._Z16get_bounding_boxPdiS_ --------------------------
	.section	.nv.constant0._Z16get_bounding_boxPdiS_,"a",@progbits
	.sectionflags	@""
	.align	4
.nv.constant0._Z16get_bounding_boxPdiS_:
	.zero		920


//--------------------- .nv.constant0._Z7add_entP7OcttreeP8Entitiesj --------------------------
	.section	.nv.constant0._Z7add_entP7OcttreeP8Entitiesj,"a",@progbits
	.sectionflags	@""
	.align	4
.nv.constant0._Z7add_entP7OcttreeP8Entitiesj:
	.zero		916


//--------------------- SYMBOLS --------------------------

	.type		.nv.reservedSmem.offset0,@object
	.size		.nv.reservedSmem.offset0,0x4
	.type		.nv.reservedSmem.cap,@object
	.size		.nv.reservedSmem.cap,0x4
